//
// Generated by NVIDIA NVVM Compiler
//
// Compiler Build ID: CL-36424714
// Cuda compilation tools, release 13.0, V13.0.88
// Based on NVVM 20.0.0
//

.version 9.0
.target sm_100
.address_size 64

	// .globl	_Z10set_ones2dPPdPi
.func  (.param .b64 func_retval0) __internal_accurate_pow
(
	.param .b64 __internal_accurate_pow_param_0,
	.param .b64 __internal_accurate_pow_param_1
)
;

.visible .entry _Z10set_ones2dPPdPi(
	.param .u64 .ptr .align 1 _Z10set_ones2dPPdPi_param_0,
	.param .u64 .ptr .align 1 _Z10set_ones2dPPdPi_param_1
)
{
	.reg .pred 	%p<3>;
	.reg .b32 	%r<11>;
	.reg .b64 	%rd<12>;

	ld.param.u64 	%rd2, [_Z10set_ones2dPPdPi_param_0];
	ld.param.u64 	%rd3, [_Z10set_ones2dPPdPi_param_1];
	cvta.to.global.u64 	%rd1, %rd3;
	mov.u32 	%r3, %ctaid.x;
	mov.u32 	%r4, %ntid.x;
	mov.u32 	%r5, %tid.x;
	mad.lo.s32 	%r1, %r3, %r4, %r5;
	mov.u32 	%r6, %ctaid.y;
	mov.u32 	%r7, %ntid.y;
	mov.u32 	%r8, %tid.y;
	mad.lo.s32 	%r2, %r6, %r7, %r8;
	ld.global.u32 	%r9, [%rd1];
	setp.ge.s32 	%p1, %r1, %r9;
	@%p1 bra 	$L__BB0_3;
	ld.global.u32 	%r10, [%rd1+4];
	setp.ge.s32 	%p2, %r2, %r10;
	@%p2 bra 	$L__BB0_3;
	cvta.to.global.u64 	%rd4, %rd2;
	mul.wide.s32 	%rd5, %r1, 8;
	add.s64 	%rd6, %rd4, %rd5;
	ld.global.u64 	%rd7, [%rd6];
	cvta.to.global.u64 	%rd8, %rd7;
	mul.wide.u32 	%rd9, %r2, 8;
	add.s64 	%rd10, %rd8, %rd9;
	mov.b64 	%rd11, 4607182418800017408;
	st.global.u64 	[%rd10], %rd11;
$L__BB0_3:
	ret;

}
	// .globl	_Z11cudaPowGradPdS_S_di
.visible .entry _Z11cudaPowGradPdS_S_di(
	.param .u64 .ptr .align 1 _Z11cudaPowGradPdS_S_di_param_0,
	.param .u64 .ptr .align 1 _Z11cudaPowGradPdS_S_di_param_1,
	.param .u64 .ptr .align 1 _Z11cudaPowGradPdS_S_di_param_2,
	.param .f64 _Z11cudaPowGradPdS_S_di_param_3,
	.param .u32 _Z11cudaPowGradPdS_S_di_param_4
)
{
	.reg .pred 	%p<24>;
	.reg .b32 	%r<29>;
	.reg .b64 	%rd<14>;
	.reg .b64 	%fd<30>;

	ld.param.u64 	%rd2, [_Z11cudaPowGradPdS_S_di_param_0];
	ld.param.u64 	%rd3, [_Z11cudaPowGradPdS_S_di_param_1];
	ld.param.u64 	%rd4, [_Z11cudaPowGradPdS_S_di_param_2];
	ld.param.f64 	%fd11, [_Z11cudaPowGradPdS_S_di_param_3];
	ld.param.u32 	%r4, [_Z11cudaPowGradPdS_S_di_param_4];
	mov.u32 	%r5, %ctaid.x;
	mov.u32 	%r6, %ntid.x;
	mov.u32 	%r7, %tid.x;
	mad.lo.s32 	%r1, %r5, %r6, %r7;
	setp.ge.s32 	%p4, %r1, %r4;
	@%p4 bra 	$L__BB1_12;
	cvta.to.global.u64 	%rd5, %rd2;
	mul.wide.s32 	%rd6, %r1, 8;
	add.s64 	%rd7, %rd5, %rd6;
	ld.global.f64 	%fd1, [%rd7];
	add.f64 	%fd2, %fd11, 0dBFF0000000000000;
	{
	.reg .b32 %temp; 
	mov.b64 	{%temp, %r2}, %fd1;
	}
	{
	.reg .b32 %temp; 
	mov.b64 	{%temp, %r3}, %fd2;
	}
	shr.u32 	%r8, %r3, 20;
	and.b32  	%r9, %r8, 2047;
	add.s32 	%r10, %r9, -1012;
	mov.b64 	%rd8, %fd2;
	shl.b64 	%rd1, %rd8, %r10;
	setp.eq.s64 	%p3, %rd1, -9223372036854775808;
	abs.f64 	%fd3, %fd1;
	setp.neu.f64 	%p5, %fd1, 0d0000000000000000;
	@%p5 bra 	$L__BB1_3;
	setp.eq.s64 	%p8, %rd1, -9223372036854775808;
	abs.f64 	%fd19, %fd2;
	setp.neu.f64 	%p9, %fd19, 0d3FE0000000000000;
	and.pred  	%p3, %p9, %p8;
	selp.b32 	%r11, %r2, 0, %p3;
	setp.lt.s32 	%p10, %r3, 0;
	or.b32  	%r12, %r11, 2146435072;
	selp.b32 	%r13, %r12, %r11, %p10;
	mov.b32 	%r14, 0;
	mov.b64 	%fd29, {%r14, %r13};
	bra.uni 	$L__BB1_4;
$L__BB1_3:
	{ // callseq 0, 0
	.param .b64 param0;
	st.param.f64 	[param0], %fd3;
	.param .b64 param1;
	st.param.f64 	[param1], %fd2;
	.param .b64 retval0;
	call.uni (retval0), 
	__internal_accurate_pow, 
	(
	param0, 
	param1
	);
	ld.param.f64 	%fd12, [retval0];
	} // callseq 0
	setp.lt.s32 	%p6, %r2, 0;
	cvt.rzi.f64.f64 	%fd14, %fd2;
	setp.neu.f64 	%p7, %fd2, %fd14;
	neg.f64 	%fd15, %fd12;
	selp.f64 	%fd16, %fd15, %fd12, %p3;
	selp.f64 	%fd17, %fd16, %fd12, %p6;
	selp.f64 	%fd18, 0dFFF8000000000000, %fd17, %p6;
	selp.f64 	%fd29, %fd18, %fd17, %p7;
$L__BB1_4:
	add.f64 	%fd20, %fd2, %fd1;
	{
	.reg .b32 %temp; 
	mov.b64 	{%temp, %r15}, %fd20;
	}
	and.b32  	%r16, %r15, 2146435072;
	setp.ne.s32 	%p11, %r16, 2146435072;
	@%p11 bra 	$L__BB1_11;
	setp.num.f64 	%p12, %fd1, %fd2;
	@%p12 bra 	$L__BB1_7;
	add.rn.f64 	%fd29, %fd1, %fd2;
	bra.uni 	$L__BB1_11;
$L__BB1_7:
	abs.f64 	%fd21, %fd2;
	setp.neu.f64 	%p13, %fd21, 0d7FF0000000000000;
	@%p13 bra 	$L__BB1_9;
	setp.gt.f64 	%p18, %fd3, 0d3FF0000000000000;
	selp.b32 	%r24, 2146435072, 0, %p18;
	setp.lt.s32 	%p19, %r3, 0;
	xor.b32  	%r25, %r24, 2146435072;
	selp.b32 	%r26, %r25, %r24, %p19;
	setp.eq.f64 	%p20, %fd1, 0dBFF0000000000000;
	selp.b32 	%r27, 1072693248, %r26, %p20;
	mov.b32 	%r28, 0;
	mov.b64 	%fd29, {%r28, %r27};
	bra.uni 	$L__BB1_11;
$L__BB1_9:
	setp.neu.f64 	%p14, %fd3, 0d7FF0000000000000;
	@%p14 bra 	$L__BB1_11;
	setp.lt.s32 	%p15, %r2, 0;
	setp.lt.s32 	%p16, %r3, 0;
	selp.b32 	%r17, 0, 2146435072, %p16;
	and.b32  	%r18, %r3, 2147483647;
	setp.ne.s32 	%p17, %r18, 1071644672;
	or.b32  	%r19, %r17, -2147483648;
	selp.b32 	%r20, %r19, %r17, %p17;
	selp.b32 	%r21, %r20, %r17, %p3;
	selp.b32 	%r22, %r21, %r17, %p15;
	mov.b32 	%r23, 0;
	mov.b64 	%fd29, {%r23, %r22};
$L__BB1_11:
	setp.eq.f64 	%p21, %fd1, 0d3FF0000000000000;
	setp.eq.f64 	%p22, %fd2, 0d0000000000000000;
	selp.f64 	%fd22, 0d3FF0000000000000, %fd29, %p21;
	selp.f64 	%fd23, 0d3FF0000000000000, %fd22, %p22;
	mul.f64 	%fd24, %fd11, %fd23;
	cvta.to.global.u64 	%rd9, %rd3;
	add.s64 	%rd11, %rd9, %rd6;
	ld.global.f64 	%fd25, [%rd11];
	cvta.to.global.u64 	%rd12, %rd4;
	add.s64 	%rd13, %rd12, %rd6;
	ld.global.f64 	%fd26, [%rd13];
	fma.rn.f64 	%fd27, %fd25, %fd24, %fd26;
	st.global.f64 	[%rd13], %fd27;
$L__BB1_12:
	ret;

}
	// .globl	_Z8gradTanhPdS_S_i
.visible .entry _Z8gradTanhPdS_S_i(
	.param .u64 .ptr .align 1 _Z8gradTanhPdS_S_i_param_0,
	.param .u64 .ptr .align 1 _Z8gradTanhPdS_S_i_param_1,
	.param .u64 .ptr .align 1 _Z8gradTanhPdS_S_i_param_2,
	.param .u32 _Z8gradTanhPdS_S_i_param_3
)
{
	.reg .pred 	%p<21>;
	.reg .b32 	%r<48>;
	.reg .b32 	%f<3>;
	.reg .b64 	%rd<12>;
	.reg .b64 	%fd<59>;

	ld.param.u64 	%rd1, [_Z8gradTanhPdS_S_i_param_0];
	ld.param.u64 	%rd2, [_Z8gradTanhPdS_S_i_param_1];
	ld.param.u64 	%rd3, [_Z8gradTanhPdS_S_i_param_2];
	ld.param.u32 	%r8, [_Z8gradTanhPdS_S_i_param_3];
	mov.u32 	%r9, %ctaid.x;
	mov.u32 	%r10, %ntid.x;
	mov.u32 	%r11, %tid.x;
	mad.lo.s32 	%r1, %r9, %r10, %r11;
	setp.ge.s32 	%p1, %r1, %r8;
	@%p1 bra 	$L__BB2_15;
	cvta.to.global.u64 	%rd4, %rd3;
	mul.wide.s32 	%rd5, %r1, 8;
	add.s64 	%rd6, %rd4, %rd5;
	ld.global.f64 	%fd17, [%rd6];
	add.f64 	%fd1, %fd17, %fd17;
	fma.rn.f64 	%fd18, %fd1, 0d3FF71547652B82FE, 0d4338000000000000;
	{
	.reg .b32 %temp; 
	mov.b64 	{%r2, %temp}, %fd18;
	}
	mov.f64 	%fd19, 0dC338000000000000;
	add.rn.f64 	%fd20, %fd18, %fd19;
	fma.rn.f64 	%fd21, %fd20, 0dBFE62E42FEFA39EF, %fd1;
	fma.rn.f64 	%fd22, %fd20, 0dBC7ABC9E3B39803F, %fd21;
	fma.rn.f64 	%fd23, %fd22, 0d3E5ADE1569CE2BDF, 0d3E928AF3FCA213EA;
	fma.rn.f64 	%fd24, %fd23, %fd22, 0d3EC71DEE62401315;
	fma.rn.f64 	%fd25, %fd24, %fd22, 0d3EFA01997C89EB71;
	fma.rn.f64 	%fd26, %fd25, %fd22, 0d3F2A01A014761F65;
	fma.rn.f64 	%fd27, %fd26, %fd22, 0d3F56C16C1852B7AF;
	fma.rn.f64 	%fd28, %fd27, %fd22, 0d3F81111111122322;
	fma.rn.f64 	%fd29, %fd28, %fd22, 0d3FA55555555502A1;
	fma.rn.f64 	%fd30, %fd29, %fd22, 0d3FC5555555555511;
	fma.rn.f64 	%fd31, %fd30, %fd22, 0d3FE000000000000B;
	fma.rn.f64 	%fd32, %fd31, %fd22, 0d3FF0000000000000;
	fma.rn.f64 	%fd33, %fd32, %fd22, 0d3FF0000000000000;
	{
	.reg .b32 %temp; 
	mov.b64 	{%r3, %temp}, %fd33;
	}
	{
	.reg .b32 %temp; 
	mov.b64 	{%temp, %r4}, %fd33;
	}
	shl.b32 	%r12, %r2, 20;
	add.s32 	%r13, %r12, %r4;
	mov.b64 	%fd56, {%r3, %r13};
	{
	.reg .b32 %temp; 
	mov.b64 	{%temp, %r14}, %fd1;
	}
	mov.b32 	%f2, %r14;
	abs.f32 	%f1, %f2;
	setp.lt.f32 	%p2, %f1, 0f4086232B;
	mov.f64 	%fd55, %fd56;
	@%p2 bra 	$L__BB2_4;
	setp.lt.f64 	%p3, %fd1, 0d0000000000000000;
	add.f64 	%fd34, %fd1, 0d7FF0000000000000;
	selp.f64 	%fd55, 0d0000000000000000, %fd34, %p3;
	setp.geu.f32 	%p4, %f1, 0f40874800;
	@%p4 bra 	$L__BB2_4;
	shr.u32 	%r15, %r2, 31;
	add.s32 	%r16, %r2, %r15;
	shr.s32 	%r17, %r16, 1;
	shl.b32 	%r18, %r17, 20;
	add.s32 	%r19, %r4, %r18;
	mov.b64 	%fd35, {%r3, %r19};
	sub.s32 	%r20, %r2, %r17;
	shl.b32 	%r21, %r20, 20;
	add.s32 	%r22, %r21, 1072693248;
	mov.b32 	%r23, 0;
	mov.b64 	%fd36, {%r23, %r22};
	mul.f64 	%fd55, %fd36, %fd35;
$L__BB2_4:
	setp.lt.f32 	%p5, %f1, 0f4086232B;
	@%p5 bra 	$L__BB2_7;
	setp.lt.f64 	%p6, %fd1, 0d0000000000000000;
	add.f64 	%fd37, %fd1, 0d7FF0000000000000;
	selp.f64 	%fd56, 0d0000000000000000, %fd37, %p6;
	setp.geu.f32 	%p7, %f1, 0f40874800;
	@%p7 bra 	$L__BB2_7;
	shr.u32 	%r24, %r2, 31;
	add.s32 	%r25, %r2, %r24;
	shr.s32 	%r26, %r25, 1;
	shl.b32 	%r27, %r26, 20;
	add.s32 	%r28, %r4, %r27;
	mov.b64 	%fd38, {%r3, %r28};
	sub.s32 	%r29, %r2, %r26;
	shl.b32 	%r30, %r29, 20;
	add.s32 	%r31, %r30, 1072693248;
	mov.b32 	%r32, 0;
	mov.b64 	%fd39, {%r32, %r31};
	mul.f64 	%fd56, %fd39, %fd38;
$L__BB2_7:
	add.f64 	%fd40, %fd56, 0d3FF0000000000000;
	add.f64 	%fd41, %fd55, 0dBFF0000000000000;
	div.rn.f64 	%fd9, %fd41, %fd40;
	{
	.reg .b32 %temp; 
	mov.b64 	{%temp, %r5}, %fd9;
	}
	mov.f64 	%fd42, 0d4000000000000000;
	{
	.reg .b32 %temp; 
	mov.b64 	{%temp, %r33}, %fd42;
	}
	and.b32  	%r7, %r33, 2146435072;
	setp.eq.s32 	%p8, %r7, 1062207488;
	abs.f64 	%fd10, %fd9;
	{ // callseq 1, 0
	.param .b64 param0;
	st.param.f64 	[param0], %fd10;
	.param .b64 param1;
	st.param.f64 	[param1], 0d4000000000000000;
	.param .b64 retval0;
	call.uni (retval0), 
	__internal_accurate_pow, 
	(
	param0, 
	param1
	);
	ld.param.f64 	%fd43, [retval0];
	} // callseq 1
	setp.lt.s32 	%p9, %r5, 0;
	neg.f64 	%fd45, %fd43;
	selp.f64 	%fd46, %fd45, %fd43, %p8;
	selp.f64 	%fd58, %fd46, %fd43, %p9;
	setp.neu.f64 	%p10, %fd9, 0d0000000000000000;
	@%p10 bra 	$L__BB2_9;
	setp.eq.s32 	%p11, %r7, 1062207488;
	selp.b32 	%r34, %r5, 0, %p11;
	setp.lt.s32 	%p12, %r33, 0;
	or.b32  	%r35, %r34, 2146435072;
	selp.b32 	%r36, %r35, %r34, %p12;
	mov.b32 	%r37, 0;
	mov.b64 	%fd58, {%r37, %r36};
$L__BB2_9:
	add.f64 	%fd47, %fd9, 0d4000000000000000;
	{
	.reg .b32 %temp; 
	mov.b64 	{%temp, %r38}, %fd47;
	}
	and.b32  	%r39, %r38, 2146435072;
	setp.ne.s32 	%p13, %r39, 2146435072;
	@%p13 bra 	$L__BB2_14;
	setp.num.f64 	%p14, %fd9, %fd9;
	@%p14 bra 	$L__BB2_12;
	mov.f64 	%fd48, 0d4000000000000000;
	add.rn.f64 	%fd58, %fd9, %fd48;
	bra.uni 	$L__BB2_14;
$L__BB2_12:
	setp.neu.f64 	%p15, %fd10, 0d7FF0000000000000;
	@%p15 bra 	$L__BB2_14;
	setp.lt.s32 	%p16, %r5, 0;
	setp.eq.s32 	%p17, %r7, 1062207488;
	setp.lt.s32 	%p18, %r33, 0;
	selp.b32 	%r41, 0, 2146435072, %p18;
	and.b32  	%r42, %r33, 2147483647;
	setp.ne.s32 	%p19, %r42, 1071644672;
	or.b32  	%r43, %r41, -2147483648;
	selp.b32 	%r44, %r43, %r41, %p19;
	selp.b32 	%r45, %r44, %r41, %p17;
	selp.b32 	%r46, %r45, %r41, %p16;
	mov.b32 	%r47, 0;
	mov.b64 	%fd58, {%r47, %r46};
$L__BB2_14:
	setp.eq.f64 	%p20, %fd9, 0d3FF0000000000000;
	mov.f64 	%fd49, 0d3FF0000000000000;
	sub.f64 	%fd50, %fd49, %fd58;
	selp.f64 	%fd51, 0d0000000000000000, %fd50, %p20;
	cvta.to.global.u64 	%rd7, %rd2;
	add.s64 	%rd9, %rd7, %rd5;
	ld.global.f64 	%fd52, [%rd9];
	cvta.to.global.u64 	%rd10, %rd1;
	add.s64 	%rd11, %rd10, %rd5;
	ld.global.f64 	%fd53, [%rd11];
	fma.rn.f64 	%fd54, %fd52, %fd51, %fd53;
	st.global.f64 	[%rd11], %fd54;
$L__BB2_15:
	ret;

}
	// .globl	_Z7addGradPdS_S_i
.visible .entry _Z7addGradPdS_S_i(
	.param .u64 .ptr .align 1 _Z7addGradPdS_S_i_param_0,
	.param .u64 .ptr .align 1 _Z7addGradPdS_S_i_param_1,
	.param .u64 .ptr .align 1 _Z7addGradPdS_S_i_param_2,
	.param .u32 _Z7addGradPdS_S_i_param_3
)
{
	.reg .pred 	%p<2>;
	.reg .b32 	%r<6>;
	.reg .b64 	%rd<11>;
	.reg .b64 	%fd<7>;

	ld.param.u64 	%rd1, [_Z7addGradPdS_S_i_param_0];
	ld.param.u64 	%rd2, [_Z7addGradPdS_S_i_param_1];
	ld.param.u64 	%rd3, [_Z7addGradPdS_S_i_param_2];
	ld.param.u32 	%r2, [_Z7addGradPdS_S_i_param_3];
	mov.u32 	%r3, %ctaid.x;
	mov.u32 	%r4, %ntid.x;
	mov.u32 	%r5, %tid.x;
	mad.lo.s32 	%r1, %r3, %r4, %r5;
	setp.ge.s32 	%p1, %r1, %r2;
	@%p1 bra 	$L__BB3_2;
	cvta.to.global.u64 	%rd4, %rd2;
	cvta.to.global.u64 	%rd5, %rd1;
	cvta.to.global.u64 	%rd6, %rd3;
	mul.wide.s32 	%rd7, %r1, 8;
	add.s64 	%rd8, %rd4, %rd7;
	ld.global.f64 	%fd1, [%rd8];
	add.s64 	%rd9, %rd5, %rd7;
	ld.global.f64 	%fd2, [%rd9];
	add.f64 	%fd3, %fd1, %fd2;
	st.global.f64 	[%rd9], %fd3;
	ld.global.f64 	%fd4, [%rd8];
	add.s64 	%rd10, %rd6, %rd7;
	ld.global.f64 	%fd5, [%rd10];
	add.f64 	%fd6, %fd4, %fd5;
	st.global.f64 	[%rd10], %fd6;
$L__BB3_2:
	ret;

}
	// .globl	_Z7dotGradPdS_S_S_S_i
.visible .entry _Z7dotGradPdS_S_S_S_i(
	.param .u64 .ptr .align 1 _Z7dotGradPdS_S_S_S_i_param_0,
	.param .u64 .ptr .align 1 _Z7dotGradPdS_S_S_S_i_param_1,
	.param .u64 .ptr .align 1 _Z7dotGradPdS_S_S_S_i_param_2,
	.param .u64 .ptr .align 1 _Z7dotGradPdS_S_S_S_i_param_3,
	.param .u64 .ptr .align 1 _Z7dotGradPdS_S_S_S_i_param_4,
	.param .u32 _Z7dotGradPdS_S_S_S_i_param_5
)
{
	.reg .pred 	%p<2>;
	.reg .b32 	%r<6>;
	.reg .b64 	%rd<17>;
	.reg .b64 	%fd<9>;

	ld.param.u64 	%rd1, [_Z7dotGradPdS_S_S_S_i_param_0];
	ld.param.u64 	%rd2, [_Z7dotGradPdS_S_S_S_i_param_1];
	ld.param.u64 	%rd3, [_Z7dotGradPdS_S_S_S_i_param_2];
	ld.param.u64 	%rd4, [_Z7dotGradPdS_S_S_S_i_param_3];
	ld.param.u64 	%rd5, [_Z7dotGradPdS_S_S_S_i_param_4];
	ld.param.u32 	%r2, [_Z7dotGradPdS_S_S_S_i_param_5];
	mov.u32 	%r3, %ctaid.x;
	mov.u32 	%r4, %ntid.x;
	mov.u32 	%r5, %tid.x;
	mad.lo.s32 	%r1, %r3, %r4, %r5;
	setp.ge.s32 	%p1, %r1, %r2;
	@%p1 bra 	$L__BB4_2;
	cvta.to.global.u64 	%rd6, %rd4;
	cvta.to.global.u64 	%rd7, %rd3;
	cvta.to.global.u64 	%rd8, %rd1;
	cvta.to.global.u64 	%rd9, %rd2;
	cvta.to.global.u64 	%rd10, %rd5;
	mul.wide.s32 	%rd11, %r1, 8;
	add.s64 	%rd12, %rd6, %rd11;
	ld.global.f64 	%fd1, [%rd12];
	add.s64 	%rd13, %rd7, %rd11;
	ld.global.f64 	%fd2, [%rd13];
	add.s64 	%rd14, %rd8, %rd11;
	ld.global.f64 	%fd3, [%rd14];
	fma.rn.f64 	%fd4, %fd1, %fd2, %fd3;
	st.global.f64 	[%rd14], %fd4;
	add.s64 	%rd15, %rd9, %rd11;
	ld.global.f64 	%fd5, [%rd15];
	ld.global.f64 	%fd6, [%rd13];
	add.s64 	%rd16, %rd10, %rd11;
	ld.global.f64 	%fd7, [%rd16];
	fma.rn.f64 	%fd8, %fd5, %fd6, %fd7;
	st.global.f64 	[%rd16], %fd8;
$L__BB4_2:
	ret;

}
.func  (.param .b64 func_retval0) __internal_accurate_pow(
	.param .b64 __internal_accurate_pow_param_0,
	.param .b64 __internal_accurate_pow_param_1
)
{
	.reg .pred 	%p<8>;
	.reg .b32 	%r<49>;
	.reg .b32 	%f<3>;
	.reg .b64 	%fd<109>;

	ld.param.f64 	%fd10, [__internal_accurate_pow_param_0];
	ld.param.f64 	%fd11, [__internal_accurate_pow_param_1];
	{
	.reg .b32 %temp; 
	mov.b64 	{%temp, %r46}, %fd10;
	}
	{
	.reg .b32 %temp; 
	mov.b64 	{%r45, %temp}, %fd10;
	}
	shr.u32 	%r47, %r46, 20;
	setp.gt.u32 	%p1, %r46, 1048575;
	@%p1 bra 	$L__BB5_2;
	mul.f64 	%fd12, %fd10, 0d4350000000000000;
	{
	.reg .b32 %temp; 
	mov.b64 	{%temp, %r46}, %fd12;
	}
	{
	.reg .b32 %temp; 
	mov.b64 	{%r45, %temp}, %fd12;
	}
	shr.u32 	%r16, %r46, 20;
	add.s32 	%r47, %r16, -54;
$L__BB5_2:
	add.s32 	%r48, %r47, -1023;
	and.b32  	%r17, %r46, -2146435073;
	or.b32  	%r18, %r17, 1072693248;
	mov.b64 	%fd107, {%r45, %r18};
	setp.lt.u32 	%p2, %r18, 1073127583;
	@%p2 bra 	$L__BB5_4;
	{
	.reg .b32 %temp; 
	mov.b64 	{%r19, %temp}, %fd107;
	}
	{
	.reg .b32 %temp; 
	mov.b64 	{%temp, %r20}, %fd107;
	}
	add.s32 	%r21, %r20, -1048576;
	mov.b64 	%fd107, {%r19, %r21};
	add.s32 	%r48, %r47, -1022;
$L__BB5_4:
	add.f64 	%fd13, %fd107, 0dBFF0000000000000;
	add.f64 	%fd14, %fd107, 0d3FF0000000000000;
	rcp.approx.ftz.f64 	%fd15, %fd14;
	neg.f64 	%fd16, %fd14;
	fma.rn.f64 	%fd17, %fd16, %fd15, 0d3FF0000000000000;
	fma.rn.f64 	%fd18, %fd17, %fd17, %fd17;
	fma.rn.f64 	%fd19, %fd18, %fd15, %fd15;
	mul.f64 	%fd20, %fd13, %fd19;
	fma.rn.f64 	%fd21, %fd13, %fd19, %fd20;
	mul.f64 	%fd22, %fd21, %fd21;
	fma.rn.f64 	%fd23, %fd22, 0d3EB0F5FF7D2CAFE2, 0d3ED0F5D241AD3B5A;
	fma.rn.f64 	%fd24, %fd23, %fd22, 0d3EF3B20A75488A3F;
	fma.rn.f64 	%fd25, %fd24, %fd22, 0d3F1745CDE4FAECD5;
	fma.rn.f64 	%fd26, %fd25, %fd22, 0d3F3C71C7258A578B;
	fma.rn.f64 	%fd27, %fd26, %fd22, 0d3F6249249242B910;
	fma.rn.f64 	%fd28, %fd27, %fd22, 0d3F89999999999DFB;
	sub.f64 	%fd29, %fd13, %fd21;
	add.f64 	%fd30, %fd29, %fd29;
	neg.f64 	%fd31, %fd21;
	fma.rn.f64 	%fd32, %fd31, %fd13, %fd30;
	mul.f64 	%fd33, %fd19, %fd32;
	fma.rn.f64 	%fd34, %fd22, %fd28, 0d3FB5555555555555;
	mov.f64 	%fd35, 0d3FB5555555555555;
	sub.f64 	%fd36, %fd35, %fd34;
	fma.rn.f64 	%fd37, %fd22, %fd28, %fd36;
	add.f64 	%fd38, %fd37, 0dBC46A4CB00B9E7B0;
	add.f64 	%fd39, %fd34, %fd38;
	sub.f64 	%fd40, %fd34, %fd39;
	add.f64 	%fd41, %fd38, %fd40;
	mul.rn.f64 	%fd42, %fd21, %fd21;
	neg.f64 	%fd43, %fd42;
	fma.rn.f64 	%fd44, %fd21, %fd21, %fd43;
	{
	.reg .b32 %temp; 
	mov.b64 	{%r22, %temp}, %fd33;
	}
	{
	.reg .b32 %temp; 
	mov.b64 	{%temp, %r23}, %fd33;
	}
	add.s32 	%r24, %r23, 1048576;
	mov.b64 	%fd45, {%r22, %r24};
	fma.rn.f64 	%fd46, %fd21, %fd45, %fd44;
	mul.rn.f64 	%fd47, %fd42, %fd21;
	neg.f64 	%fd48, %fd47;
	fma.rn.f64 	%fd49, %fd42, %fd21, %fd48;
	fma.rn.f64 	%fd50, %fd42, %fd33, %fd49;
	fma.rn.f64 	%fd51, %fd46, %fd21, %fd50;
	mul.rn.f64 	%fd52, %fd39, %fd47;
	neg.f64 	%fd53, %fd52;
	fma.rn.f64 	%fd54, %fd39, %fd47, %fd53;
	fma.rn.f64 	%fd55, %fd39, %fd51, %fd54;
	fma.rn.f64 	%fd56, %fd41, %fd47, %fd55;
	add.f64 	%fd57, %fd52, %fd56;
	sub.f64 	%fd58, %fd52, %fd57;
	add.f64 	%fd59, %fd56, %fd58;
	add.f64 	%fd60, %fd21, %fd57;
	sub.f64 	%fd61, %fd21, %fd60;
	add.f64 	%fd62, %fd57, %fd61;
	add.f64 	%fd63, %fd59, %fd62;
	add.f64 	%fd64, %fd33, %fd63;
	add.f64 	%fd65, %fd60, %fd64;
	sub.f64 	%fd66, %fd60, %fd65;
	add.f64 	%fd67, %fd64, %fd66;
	xor.b32  	%r25, %r48, -2147483648;
	mov.b32 	%r26, 1127219200;
	mov.b64 	%fd68, {%r25, %r26};
	mov.b32 	%r27, -2147483648;
	mov.b64 	%fd69, {%r27, %r26};
	sub.f64 	%fd70, %fd68, %fd69;
	fma.rn.f64 	%fd71, %fd70, 0d3FE62E42FEFA39EF, %fd65;
	fma.rn.f64 	%fd72, %fd70, 0dBFE62E42FEFA39EF, %fd71;
	sub.f64 	%fd73, %fd72, %fd65;
	sub.f64 	%fd74, %fd67, %fd73;
	fma.rn.f64 	%fd75, %fd70, 0d3C7ABC9E3B39803F, %fd74;
	add.f64 	%fd76, %fd71, %fd75;
	sub.f64 	%fd77, %fd71, %fd76;
	add.f64 	%fd78, %fd75, %fd77;
	{
	.reg .b32 %temp; 
	mov.b64 	{%temp, %r28}, %fd11;
	}
	{
	.reg .b32 %temp; 
	mov.b64 	{%r29, %temp}, %fd11;
	}
	shl.b32 	%r30, %r28, 1;
	setp.gt.u32 	%p3, %r30, -33554433;
	and.b32  	%r31, %r28, -15728641;
	selp.b32 	%r32, %r31, %r28, %p3;
	mov.b64 	%fd79, {%r29, %r32};
	mul.rn.f64 	%fd80, %fd76, %fd79;
	neg.f64 	%fd81, %fd80;
	fma.rn.f64 	%fd82, %fd76, %fd79, %fd81;
	fma.rn.f64 	%fd83, %fd78, %fd79, %fd82;
	add.f64 	%fd4, %fd80, %fd83;
	sub.f64 	%fd84, %fd80, %fd4;
	add.f64 	%fd5, %fd83, %fd84;
	fma.rn.f64 	%fd85, %fd4, 0d3FF71547652B82FE, 0d4338000000000000;
	{
	.reg .b32 %temp; 
	mov.b64 	{%r13, %temp}, %fd85;
	}
	mov.f64 	%fd86, 0dC338000000000000;
	add.rn.f64 	%fd87, %fd85, %fd86;
	fma.rn.f64 	%fd88, %fd87, 0dBFE62E42FEFA39EF, %fd4;
	fma.rn.f64 	%fd89, %fd87, 0dBC7ABC9E3B39803F, %fd88;
	fma.rn.f64 	%fd90, %fd89, 0d3E5ADE1569CE2BDF, 0d3E928AF3FCA213EA;
	fma.rn.f64 	%fd91, %fd90, %fd89, 0d3EC71DEE62401315;
	fma.rn.f64 	%fd92, %fd91, %fd89, 0d3EFA01997C89EB71;
	fma.rn.f64 	%fd93, %fd92, %fd89, 0d3F2A01A014761F65;
	fma.rn.f64 	%fd94, %fd93, %fd89, 0d3F56C16C1852B7AF;
	fma.rn.f64 	%fd95, %fd94, %fd89, 0d3F81111111122322;
	fma.rn.f64 	%fd96, %fd95, %fd89, 0d3FA55555555502A1;
	fma.rn.f64 	%fd97, %fd96, %fd89, 0d3FC5555555555511;
	fma.rn.f64 	%fd98, %fd97, %fd89, 0d3FE000000000000B;
	fma.rn.f64 	%fd99, %fd98, %fd89, 0d3FF0000000000000;
	fma.rn.f64 	%fd100, %fd99, %fd89, 0d3FF0000000000000;
	{
	.reg .b32 %temp; 
	mov.b64 	{%r14, %temp}, %fd100;
	}
	{
	.reg .b32 %temp; 
	mov.b64 	{%temp, %r15}, %fd100;
	}
	shl.b32 	%r33, %r13, 20;
	add.s32 	%r34, %r33, %r15;
	mov.b64 	%fd108, {%r14, %r34};
	{
	.reg .b32 %temp; 
	mov.b64 	{%temp, %r35}, %fd4;
	}
	mov.b32 	%f2, %r35;
	abs.f32 	%f1, %f2;
	setp.lt.f32 	%p4, %f1, 0f4086232B;
	@%p4 bra 	$L__BB5_7;
	setp.lt.f64 	%p5, %fd4, 0d0000000000000000;
	add.f64 	%fd101, %fd4, 0d7FF0000000000000;
	selp.f64 	%fd108, 0d0000000000000000, %fd101, %p5;
	setp.geu.f32 	%p6, %f1, 0f40874800;
	@%p6 bra 	$L__BB5_7;
	shr.u32 	%r36, %r13, 31;
	add.s32 	%r37, %r13, %r36;
	shr.s32 	%r38, %r37, 1;
	shl.b32 	%r39, %r38, 20;
	add.s32 	%r40, %r15, %r39;
	mov.b64 	%fd102, {%r14, %r40};
	sub.s32 	%r41, %r13, %r38;
	shl.b32 	%r42, %r41, 20;
	add.s32 	%r43, %r42, 1072693248;
	mov.b32 	%r44, 0;
	mov.b64 	%fd103, {%r44, %r43};
	mul.f64 	%fd108, %fd103, %fd102;
$L__BB5_7:
	abs.f64 	%fd104, %fd108;
	setp.eq.f64 	%p7, %fd104, 0d7FF0000000000000;
	fma.rn.f64 	%fd105, %fd108, %fd5, %fd108;
	selp.f64 	%fd106, %fd108, %fd105, %p7;
	st.param.f64 	[func_retval0], %fd106;
	ret;

}


// ===== COMPILED SASS (sm_100) =====

	.target	sm_100

	.elftype	@"ET_EXEC"


//--------------------- .note.nv.tkinfo           --------------------------
	.section	.note.nv.tkinfo,"",@"SHT_NOTE"
	.sectionflags	@"SHF_NOTE_NV_TKINFO"
	.tkinfo
        /*0018*/ 	.word	0x00000002
        /*0030*/ 	.string	""
        /*0030*/ 	.string	"ptxas"
        /*0030*/ 	.string	"Cuda compilation tools, release 13.0, V13.0.88"
        /*0030*/ 	.string	"Build cuda_13.0.r13.0/compiler.36424714_0"
        /*0030*/ 	.string	"-arch sm_100 -m 64 "



//--------------------- .note.nv.cuinfo           --------------------------
	.section	.note.nv.cuinfo,"",@"SHT_NOTE"
	.sectionflags	@"SHF_NOTE_NV_CUINFO"
        /*0018*/ 	.short	0x0002
        /*001a*/ 	.short	0x0064
        /*001c*/ 	.short	0x0082
	.zero		2


//--------------------- .nv.info                  --------------------------
	.section	.nv.info,"",@"SHT_CUDA_INFO"
	.align	4


	//----- nvinfo : EIATTR_REGCOUNT
	.align		4
        /*0000*/ 	.byte	0x04, 0x2f
        /*0002*/ 	.short	(.L_1 - .L_0)
	.align		4
.L_0:
        /*0004*/ 	.word	index@(_Z10set_ones2dPPdPi)
        /*0008*/ 	.word	0x0000000c


	//----- nvinfo : EIATTR_FRAME_SIZE
	.align		4
.L_1:
        /*000c*/ 	.byte	0x04, 0x11
        /*000e*/ 	.short	(.L_3 - .L_2)
	.align		4
.L_2:
        /*0010*/ 	.word	index@(_Z10set_ones2dPPdPi)
        /*0014*/ 	.word	0x00000000


	//----- nvinfo : EIATTR_REGCOUNT
	.align		4
.L_3:
        /*0018*/ 	.byte	0x04, 0x2f
        /*001a*/ 	.short	(.L_5 - .L_4)
	.align		4
.L_4:
        /*001c*/ 	.word	index@(_Z11cudaPowGradPdS_S_di)
        /*0020*/ 	.word	0x0000001e


	//----- nvinfo : EIATTR_FRAME_SIZE
	.align		4
.L_5:
        /*0024*/ 	.byte	0x04, 0x11
        /*0026*/ 	.short	(.L_7 - .L_6)
	.align		4
.L_6:
        /*0028*/ 	.word	index@($_Z11cudaPowGradPdS_S_di$__internal_accurate_pow)
        /*002c*/ 	.word	0x00000000


	//----- nvinfo : EIATTR_FRAME_SIZE
	.align		4
.L_7:
        /*0030*/ 	.byte	0x04, 0x11
        /*0032*/ 	.short	(.L_9 - .L_8)
	.align		4
.L_8:
        /*0034*/ 	.word	index@(_Z11cudaPowGradPdS_S_di)
        /*0038*/ 	.word	0x00000000


	//----- nvinfo : EIATTR_REGCOUNT
	.align		4
.L_9:
        /*003c*/ 	.byte	0x04, 0x2f
        /*003e*/ 	.short	(.L_11 - .L_10)
	.align		4
.L_10:
        /*0040*/ 	.word	index@(_Z8gradTanhPdS_S_i)
        /*0044*/ 	.word	0x0000001e


	//----- nvinfo : EIATTR_FRAME_SIZE
	.align		4
.L_11:
        /*0048*/ 	.byte	0x04, 0x11
        /*004a*/ 	.short	(.L_13 - .L_12)
	.align		4
.L_12:
        /*004c*/ 	.word	index@($_Z8gradTanhPdS_S_i$__internal_accurate_pow)
        /*0050*/ 	.word	0x00000000


	//----- nvinfo : EIATTR_FRAME_SIZE
	.align		4
.L_13:
        /*0054*/ 	.byte	0x04, 0x11
        /*0056*/ 	.short	(.L_15 - .L_14)
	.align		4
.L_14:
        /*0058*/ 	.word	index@($__internal_0_$__cuda_sm20_div_rn_f64_full)
        /*005c*/ 	.word	0x00000000


	//----- nvinfo : EIATTR_FRAME_SIZE
	.align		4
.L_15:
        /*0060*/ 	.byte	0x04, 0x11
        /*0062*/ 	.short	(.L_17 - .L_16)
	.align		4
.L_16:
        /*0064*/ 	.word	index@(_Z8gradTanhPdS_S_i)
        /*0068*/ 	.word	0x00000000


	//----- nvinfo : EIATTR_REGCOUNT
	.align		4
.L_17:
        /*006c*/ 	.byte	0x04, 0x2f
        /*006e*/ 	.short	(.L_19 - .L_18)
	.align		4
.L_18:
        /*0070*/ 	.word	index@(_Z7addGradPdS_S_i)
        /*0074*/ 	.word	0x00000010


	//----- nvinfo : EIATTR_FRAME_SIZE
	.align		4
.L_19:
        /*0078*/ 	.byte	0x04, 0x11
        /*007a*/ 	.short	(.L_21 - .L_20)
	.align		4
.L_20:
        /*007c*/ 	.word	index@(_Z7addGradPdS_S_i)
        /*0080*/ 	.word	0x00000000


	//----- nvinfo : EIATTR_REGCOUNT
	.align		4
.L_21:
        /*0084*/ 	.byte	0x04, 0x2f
        /*0086*/ 	.short	(.L_23 - .L_22)
	.align		4
.L_22:
        /*0088*/ 	.word	index@(_Z7dotGradPdS_S_S_S_i)
        /*008c*/ 	.word	0x00000014


	//----- nvinfo : EIATTR_FRAME_SIZE
	.align		4
.L_23:
        /*0090*/ 	.byte	0x04, 0x11
        /*0092*/ 	.short	(.L_25 - .L_24)
	.align		4
.L_24:
        /*0094*/ 	.word	index@(_Z7dotGradPdS_S_S_S_i)
        /*0098*/ 	.word	0x00000000


	//----- nvinfo : EIATTR_MIN_STACK_SIZE
	.align		4
.L_25:
        /*009c*/ 	.byte	0x04, 0x12
        /*009e*/ 	.short	(.L_27 - .L_26)
	.align		4
.L_26:
        /*00a0*/ 	.word	index@(_Z7dotGradPdS_S_S_S_i)
        /*00a4*/ 	.word	0x00000000


	//----- nvinfo : EIATTR_MIN_STACK_SIZE
	.align		4
.L_27:
        /*00a8*/ 	.byte	0x04, 0x12
        /*00aa*/ 	.short	(.L_29 - .L_28)
	.align		4
.L_28:
        /*00ac*/ 	.word	index@(_Z7addGradPdS_S_i)
        /*00b0*/ 	.word	0x00000000


	//----- nvinfo : EIATTR_MIN_STACK_SIZE
	.align		4
.L_29:
        /*00b4*/ 	.byte	0x04, 0x12
        /*00b6*/ 	.short	(.L_31 - .L_30)
	.align		4
.L_30:
        /*00b8*/ 	.word	index@(_Z8gradTanhPdS_S_i)
        /*00bc*/ 	.word	0x00000000


	//----- nvinfo : EIATTR_MIN_STACK_SIZE
	.align		4
.L_31:
        /*00c0*/ 	.byte	0x04, 0x12
        /*00c2*/ 	.short	(.L_33 - .L_32)
	.align		4
.L_32:
        /*00c4*/ 	.word	index@(_Z11cudaPowGradPdS_S_di)
        /*00c8*/ 	.word	0x00000000


	//----- nvinfo : EIATTR_MIN_STACK_SIZE
	.align		4
.L_33:
        /*00cc*/ 	.byte	0x04, 0x12
        /*00ce*/ 	.short	(.L_35 - .L_34)
	.align		4
.L_34:
        /*00d0*/ 	.word	index@(_Z10set_ones2dPPdPi)
        /*00d4*/ 	.word	0x00000000
.L_35:


//--------------------- .nv.compat                --------------------------
	.section	.nv.compat,"",@"SHT_CUDA_COMPAT_INFO"
	.align	4
        /*0000*/ 	.byte	0x02, 0x09, 0x00, 0x00, 0x02, 0x02, 0x01, 0x00, 0x02, 0x05, 0x05, 0x00, 0x03, 0x07, 0x01, 0x01
        /*0010*/ 	.byte	0x02, 0x03, 0x00, 0x00, 0x02, 0x06, 0x01, 0x00, 0x04, 0x0b, 0x08, 0x00, 0x01, 0x00, 0x00, 0x00
        /*0020*/ 	.byte	0x00, 0x00, 0x00, 0x00


//--------------------- .nv.info._Z7dotGradPdS_S_S_S_i --------------------------
	.section	.nv.info._Z7dotGradPdS_S_S_S_i,"",@"SHT_CUDA_INFO"
	.sectionflags	@""
	.align	4


	//----- nvinfo : EIATTR_CUDA_API_VERSION
	.align		4
        /*0000*/ 	.byte	0x04, 0x37
        /*0002*/ 	.short	(.L_37 - .L_36)
.L_36:
        /*0004*/ 	.word	0x00000082


	//----- nvinfo : EIATTR_KPARAM_INFO
	.align		4
.L_37:
        /*0008*/ 	.byte	0x04, 0x17
        /*000a*/ 	.short	(.L_39 - .L_38)
.L_38:
        /*000c*/ 	.word	0x00000000
        /*0010*/ 	.short	0x0005
        /*0012*/ 	.short	0x0028
        /*0014*/ 	.byte	0x00, 0xf0, 0x11, 0x00


	//----- nvinfo : EIATTR_KPARAM_INFO
	.align		4
.L_39:
        /*0018*/ 	.byte	0x04, 0x17
        /*001a*/ 	.short	(.L_41 - .L_40)
.L_40:
        /*001c*/ 	.word	0x00000000
        /*0020*/ 	.short	0x0004
        /*0022*/ 	.short	0x0020
        /*0024*/ 	.byte	0x00, 0xf5, 0x21, 0x00


	//----- nvinfo : EIATTR_KPARAM_INFO
	.align		4
.L_41:
        /*0028*/ 	.byte	0x04, 0x17
        /*002a*/ 	.short	(.L_43 - .L_42)
.L_42:
        /*002c*/ 	.word	0x00000000
        /*0030*/ 	.short	0x0003
        /*0032*/ 	.short	0x0018
        /*0034*/ 	.byte	0x00, 0xf5, 0x21, 0x00


	//----- nvinfo : EIATTR_KPARAM_INFO
	.align		4
.L_43:
        /*0038*/ 	.byte	0x04, 0x17
        /*003a*/ 	.short	(.L_45 - .L_44)
.L_44:
        /*003c*/ 	.word	0x00000000
        /*0040*/ 	.short	0x0002
        /*0042*/ 	.short	0x0010
        /*0044*/ 	.byte	0x00, 0xf5, 0x21, 0x00


	//----- nvinfo : EIATTR_KPARAM_INFO
	.align		4
.L_45:
        /*0048*/ 	.byte	0x04, 0x17
        /*004a*/ 	.short	(.L_47 - .L_46)
.L_46:
        /*004c*/ 	.word	0x00000000
        /*0050*/ 	.short	0x0001
        /*0052*/ 	.short	0x0008
        /*0054*/ 	.byte	0x00, 0xf5, 0x21, 0x00


	//----- nvinfo : EIATTR_KPARAM_INFO
	.align		4
.L_47:
        /*0058*/ 	.byte	0x04, 0x17
        /*005a*/ 	.short	(.L_49 - .L_48)
.L_48:
        /*005c*/ 	.word	0x00000000
        /*0060*/ 	.short	0x0000
        /*0062*/ 	.short	0x0000
        /*0064*/ 	.byte	0x00, 0xf5, 0x21, 0x00


	//----- nvinfo : EIATTR_SPARSE_MMA_MASK
	.align		4
.L_49:
        /*0068*/ 	.byte	0x03, 0x50
        /*006a*/ 	.short	0x0000


	//----- nvinfo : EIATTR_MAXREG_COUNT
	.align		4
        /*006c*/ 	.byte	0x03, 0x1b
        /*006e*/ 	.short	0x00ff


	//----- nvinfo : EIATTR_MERCURY_ISA_VERSION
	.align		4
        /*0070*/ 	.byte	0x03, 0x5f
        /*0072*/ 	.short	0x0101


	//----- nvinfo : EIATTR_VRC_CTA_INIT_COUNT
	.align		4
        /*0074*/ 	.byte	0x02, 0x4a
	.zero		1
	.zero		1


	//----- nvinfo : EIATTR_EXIT_INSTR_OFFSETS
	.align		4
        /*0078*/ 	.byte	0x04, 0x1c
        /*007a*/ 	.short	(.L_51 - .L_50)


	//   ....[0]....
.L_50:
        /*007c*/ 	.word	0x00000070


	//   ....[1]....
        /*0080*/ 	.word	0x000001d0


	//----- nvinfo : EIATTR_CBANK_PARAM_SIZE
	.align		4
.L_51:
        /*0084*/ 	.byte	0x03, 0x19
        /*0086*/ 	.short	0x002c


	//----- nvinfo : EIATTR_PARAM_CBANK
	.align		4
        /*0088*/ 	.byte	0x04, 0x0a
        /*008a*/ 	.short	(.L_53 - .L_52)
	.align		4
.L_52:
        /*008c*/ 	.word	index@(.nv.constant0._Z7dotGradPdS_S_S_S_i)
        /*0090*/ 	.short	0x0380
        /*0092*/ 	.short	0x002c


	//----- nvinfo : EIATTR_SW_WAR
	.align		4
.L_53:
        /*0094*/ 	.byte	0x04, 0x36
        /*0096*/ 	.short	(.L_55 - .L_54)
.L_54:
        /*0098*/ 	.word	0x00000008
.L_55:


//--------------------- .nv.info._Z7addGradPdS_S_i --------------------------
	.section	.nv.info._Z7addGradPdS_S_i,"",@"SHT_CUDA_INFO"
	.sectionflags	@""
	.align	4


	//----- nvinfo : EIATTR_CUDA_API_VERSION
	.align		4
        /*0000*/ 	.byte	0x04, 0x37
        /*0002*/ 	.short	(.L_57 - .L_56)
.L_56:
        /*0004*/ 	.word	0x00000082


	//----- nvinfo : EIATTR_KPARAM_INFO
	.align		4
.L_57:
        /*0008*/ 	.byte	0x04, 0x17
        /*000a*/ 	.short	(.L_59 - .L_58)
.L_58:
        /*000c*/ 	.word	0x00000000
        /*0010*/ 	.short	0x0003
        /*0012*/ 	.short	0x0018
        /*0014*/ 	.byte	0x00, 0xf0, 0x11, 0x00


	//----- nvinfo : EIATTR_KPARAM_INFO
	.align		4
.L_59:
        /*0018*/ 	.byte	0x04, 0x17
        /*001a*/ 	.short	(.L_61 - .L_60)
.L_60:
        /*001c*/ 	.word	0x00000000
        /*0020*/ 	.short	0x0002
        /*0022*/ 	.short	0x0010
        /*0024*/ 	.byte	0x00, 0xf5, 0x21, 0x00


	//----- nvinfo : EIATTR_KPARAM_INFO
	.align		4
.L_61:
        /*0028*/ 	.byte	0x04, 0x17
        /*002a*/ 	.short	(.L_63 - .L_62)
.L_62:
        /*002c*/ 	.word	0x00000000
        /*0030*/ 	.short	0x0001
        /*0032*/ 	.short	0x0008
        /*0034*/ 	.byte	0x00, 0xf5, 0x21, 0x00


	//----- nvinfo : EIATTR_KPARAM_INFO
	.align		4
.L_63:
        /*0038*/ 	.byte	0x04, 0x17
        /*003a*/ 	.short	(.L_65 - .L_64)
.L_64:
        /*003c*/ 	.word	0x00000000
        /*0040*/ 	.short	0x0000
        /*0042*/ 	.short	0x0000
        /*0044*/ 	.byte	0x00, 0xf5, 0x21, 0x00


	//----- nvinfo : EIATTR_SPARSE_MMA_MASK
	.align		4
.L_65:
        /*0048*/ 	.byte	0x03, 0x50
        /*004a*/ 	.short	0x0000


	//----- nvinfo : EIATTR_MAXREG_COUNT
	.align		4
        /*004c*/ 	.byte	0x03, 0x1b
        /*004e*/ 	.short	0x00ff


	//----- nvinfo : EIATTR_MERCURY_ISA_VERSION
	.align		4
        /*0050*/ 	.byte	0x03, 0x5f
        /*0052*/ 	.short	0x0101


	//----- nvinfo : EIATTR_VRC_CTA_INIT_COUNT
	.align		4
        /*0054*/ 	.byte	0x02, 0x4a
	.zero		1
	.zero		1


	//----- nvinfo : EIATTR_EXIT_INSTR_OFFSETS
	.align		4
        /*0058*/ 	.byte	0x04, 0x1c
        /*005a*/ 	.short	(.L_67 - .L_66)


	//   ....[0]....
.L_66:
        /*005c*/ 	.word	0x00000070


	//   ....[1]....
        /*0060*/ 	.word	0x00000170


	//----- nvinfo : EIATTR_CBANK_PARAM_SIZE
	.align		4
.L_67:
        /*0064*/ 	.byte	0x03, 0x19
        /*0066*/ 	.short	0x001c


	//----- nvinfo : EIATTR_PARAM_CBANK
	.align		4
        /*0068*/ 	.byte	0x04, 0x0a
        /*006a*/ 	.short	(.L_69 - .L_68)
	.align		4
.L_68:
        /*006c*/ 	.word	index@(.nv.constant0._Z7addGradPdS_S_i)
        /*0070*/ 	.short	0x0380
        /*0072*/ 	.short	0x001c


	//----- nvinfo : EIATTR_SW_WAR
	.align		4
.L_69:
        /*0074*/ 	.byte	0x04, 0x36
        /*0076*/ 	.short	(.L_71 - .L_70)
.L_70:
        /*0078*/ 	.word	0x00000008
.L_71:


//--------------------- .nv.info._Z8gradTanhPdS_S_i --------------------------
	.section	.nv.info._Z8gradTanhPdS_S_i,"",@"SHT_CUDA_INFO"
	.sectionflags	@""
	.align	4


	//----- nvinfo : EIATTR_CUDA_API_VERSION
	.align		4
        /*0000*/ 	.byte	0x04, 0x37
        /*0002*/ 	.short	(.L_73 - .L_72)
.L_72:
        /*0004*/ 	.word	0x00000082


	//----- nvinfo : EIATTR_KPARAM_INFO
	.align		4
.L_73:
        /*0008*/ 	.byte	0x04, 0x17
        /*000a*/ 	.short	(.L_75 - .L_74)
.L_74:
        /*000c*/ 	.word	0x00000000
        /*0010*/ 	.short	0x0003
        /*0012*/ 	.short	0x0018
        /*0014*/ 	.byte	0x00, 0xf0, 0x11, 0x00


	//----- nvinfo : EIATTR_KPARAM_INFO
	.align		4
.L_75:
        /*0018*/ 	.byte	0x04, 0x17
        /*001a*/ 	.short	(.L_77 - .L_76)
.L_76:
        /*001c*/ 	.word	0x00000000
        /*0020*/ 	.short	0x0002
        /*0022*/ 	.short	0x0010
        /*0024*/ 	.byte	0x00, 0xf5, 0x21, 0x00


	//----- nvinfo : EIATTR_KPARAM_INFO
	.align		4
.L_77:
        /*0028*/ 	.byte	0x04, 0x17
        /*002a*/ 	.short	(.L_79 - .L_78)
.L_78:
        /*002c*/ 	.word	0x00000000
        /*0030*/ 	.short	0x0001
        /*0032*/ 	.short	0x0008
        /*0034*/ 	.byte	0x00, 0xf5, 0x21, 0x00


	//----- nvinfo : EIATTR_KPARAM_INFO
	.align		4
.L_79:
        /*0038*/ 	.byte	0x04, 0x17
        /*003a*/ 	.short	(.L_81 - .L_80)
.L_80:
        /*003c*/ 	.word	0x00000000
        /*0040*/ 	.short	0x0000
        /*0042*/ 	.short	0x0000
        /*0044*/ 	.byte	0x00, 0xf5, 0x21, 0x00


	//----- nvinfo : EIATTR_SPARSE_MMA_MASK
	.align		4
.L_81:
        /*0048*/ 	.byte	0x03, 0x50
        /*004a*/ 	.short	0x0000


	//----- nvinfo : EIATTR_MAXREG_COUNT
	.align		4
        /*004c*/ 	.byte	0x03, 0x1b
        /*004e*/ 	.short	0x00ff


	//----- nvinfo : EIATTR_MERCURY_ISA_VERSION
	.align		4
        /*0050*/ 	.byte	0x03, 0x5f
        /*0052*/ 	.short	0x0101


	//----- nvinfo : EIATTR_VRC_CTA_INIT_COUNT
	.align		4
        /*0054*/ 	.byte	0x02, 0x4a
	.zero		1
	.zero		1


	//----- nvinfo : EIATTR_EXIT_INSTR_OFFSETS
	.align		4
        /*0058*/ 	.byte	0x04, 0x1c
        /*005a*/ 	.short	(.L_83 - .L_82)


	//   ....[0]....
.L_82:
        /*005c*/ 	.word	0x00000070


	//   ....[1]....
        /*0060*/ 	.word	0x000008e0


	//----- nvinfo : EIATTR_CRS_STACK_SIZE
	.align		4
.L_83:
        /*0064*/ 	.byte	0x04, 0x1e
        /*0066*/ 	.short	(.L_85 - .L_84)
.L_84:
        /*0068*/ 	.word	0x00000000


	//----- nvinfo : EIATTR_CBANK_PARAM_SIZE
	.align		4
.L_85:
        /*006c*/ 	.byte	0x03, 0x19
        /*006e*/ 	.short	0x001c


	//----- nvinfo : EIATTR_PARAM_CBANK
	.align		4
        /*0070*/ 	.byte	0x04, 0x0a
        /*0072*/ 	.short	(.L_87 - .L_86)
	.align		4
.L_86:
        /*0074*/ 	.word	index@(.nv.constant0._Z8gradTanhPdS_S_i)
        /*0078*/ 	.short	0x0380
        /*007a*/ 	.short	0x001c


	//----- nvinfo : EIATTR_SW_WAR
	.align		4
.L_87:
        /*007c*/ 	.byte	0x04, 0x36
        /*007e*/ 	.short	(.L_89 - .L_88)
.L_88:
        /*0080*/ 	.word	0x00000008
.L_89:


//--------------------- .nv.info._Z11cudaPowGradPdS_S_di --------------------------
	.section	.nv.info._Z11cudaPowGradPdS_S_di,"",@"SHT_CUDA_INFO"
	.sectionflags	@""
	.align	4


	//----- nvinfo : EIATTR_CUDA_API_VERSION
	.align		4
        /*0000*/ 	.byte	0x04, 0x37
        /*0002*/ 	.short	(.L_91 - .L_90)
.L_90:
        /*0004*/ 	.word	0x00000082


	//----- nvinfo : EIATTR_KPARAM_INFO
	.align		4
.L_91:
        /*0008*/ 	.byte	0x04, 0x17
        /*000a*/ 	.short	(.L_93 - .L_92)
.L_92:
        /*000c*/ 	.word	0x00000000
        /*0010*/ 	.short	0x0004
        /*0012*/ 	.short	0x0020
        /*0014*/ 	.byte	0x00, 0xf0, 0x11, 0x00


	//----- nvinfo : EIATTR_KPARAM_INFO
	.align		4
.L_93:
        /*0018*/ 	.byte	0x04, 0x17
        /*001a*/ 	.short	(.L_95 - .L_94)
.L_94:
        /*001c*/ 	.word	0x00000000
        /*0020*/ 	.short	0x0003
        /*0022*/ 	.short	0x0018
        /*0024*/ 	.byte	0x00, 0xf0, 0x21, 0x00


	//----- nvinfo : EIATTR_KPARAM_INFO
	.align		4
.L_95:
        /*0028*/ 	.byte	0x04, 0x17
        /*002a*/ 	.short	(.L_97 - .L_96)
.L_96:
        /*002c*/ 	.word	0x00000000
        /*0030*/ 	.short	0x0002
        /*0032*/ 	.short	0x0010
        /*0034*/ 	.byte	0x00, 0xf5, 0x21, 0x00


	//----- nvinfo : EIATTR_KPARAM_INFO
	.align		4
.L_97:
        /*0038*/ 	.byte	0x04, 0x17
        /*003a*/ 	.short	(.L_99 - .L_98)
.L_98:
        /*003c*/ 	.word	0x00000000
        /*0040*/ 	.short	0x0001
        /*0042*/ 	.short	0x0008
        /*0044*/ 	.byte	0x00, 0xf5, 0x21, 0x00


	//----- nvinfo : EIATTR_KPARAM_INFO
	.align		4
.L_99:
        /*0048*/ 	.byte	0x04, 0x17
        /*004a*/ 	.short	(.L_101 - .L_100)
.L_100:
        /*004c*/ 	.word	0x00000000
        /*0050*/ 	.short	0x0000
        /*0052*/ 	.short	0x0000
        /*0054*/ 	.byte	0x00, 0xf5, 0x21, 0x00


	//----- nvinfo : EIATTR_SPARSE_MMA_MASK
	.align		4
.L_101:
        /*0058*/ 	.byte	0x03, 0x50
        /*005a*/ 	.short	0x0000


	//----- nvinfo : EIATTR_MAXREG_COUNT
	.align		4
        /*005c*/ 	.byte	0x03, 0x1b
        /*005e*/ 	.short	0x00ff


	//----- nvinfo : EIATTR_MERCURY_ISA_VERSION
	.align		4
        /*0060*/ 	.byte	0x03, 0x5f
        /*0062*/ 	.short	0x0101


	//----- nvinfo : EIATTR_VRC_CTA_INIT_COUNT
	.align		4
        /*0064*/ 	.byte	0x02, 0x4a
	.zero		1
	.zero		1


	//----- nvinfo : EIATTR_EXIT_INSTR_OFFSETS
	.align		4
        /*0068*/ 	.byte	0x04, 0x1c
        /*006a*/ 	.short	(.L_103 - .L_102)


	//   ....[0]....
.L_102:
        /*006c*/ 	.word	0x00000070


	//   ....[1]....
        /*0070*/ 	.word	0x000005e0


	//----- nvinfo : EIATTR_CRS_STACK_SIZE
	.align		4
.L_103:
        /*0074*/ 	.byte	0x04, 0x1e
        /*0076*/ 	.short	(.L_105 - .L_104)
.L_104:
        /*0078*/ 	.word	0x00000000


	//----- nvinfo : EIATTR_CBANK_PARAM_SIZE
	.align		4
.L_105:
        /*007c*/ 	.byte	0x03, 0x19
        /*007e*/ 	.short	0x0024


	//----- nvinfo : EIATTR_PARAM_CBANK
	.align		4
        /*0080*/ 	.byte	0x04, 0x0a
        /*0082*/ 	.short	(.L_107 - .L_106)
	.align		4
.L_106:
        /*0084*/ 	.word	index@(.nv.constant0._Z11cudaPowGradPdS_S_di)
        /*0088*/ 	.short	0x0380
        /*008a*/ 	.short	0x0024


	//----- nvinfo : EIATTR_SW_WAR
	.align		4
.L_107:
        /*008c*/ 	.byte	0x04, 0x36
        /*008e*/ 	.short	(.L_109 - .L_108)
.L_108:
        /*0090*/ 	.word	0x00000008
.L_109:


//--------------------- .nv.info._Z10set_ones2dPPdPi --------------------------
	.section	.nv.info._Z10set_ones2dPPdPi,"",@"SHT_CUDA_INFO"
	.sectionflags	@""
	.align	4


	//----- nvinfo : EIATTR_CUDA_API_VERSION
	.align		4
        /*0000*/ 	.byte	0x04, 0x37
        /*0002*/ 	.short	(.L_111 - .L_110)
.L_110:
        /*0004*/ 	.word	0x00000082


	//----- nvinfo : EIATTR_KPARAM_INFO
	.align		4
.L_111:
        /*0008*/ 	.byte	0x04, 0x17
        /*000a*/ 	.short	(.L_113 - .L_112)
.L_112:
        /*000c*/ 	.word	0x00000000
        /*0010*/ 	.short	0x0001
        /*0012*/ 	.short	0x0008
        /*0014*/ 	.byte	0x00, 0xf5, 0x21, 0x00


	//----- nvinfo : EIATTR_KPARAM_INFO
	.align		4
.L_113:
        /*0018*/ 	.byte	0x04, 0x17
        /*001a*/ 	.short	(.L_115 - .L_114)
.L_114:
        /*001c*/ 	.word	0x00000000
        /*0020*/ 	.short	0x0000
        /*0022*/ 	.short	0x0000
        /*0024*/ 	.byte	0x00, 0xf5, 0x21, 0x00


	//----- nvinfo : EIATTR_SPARSE_MMA_MASK
	.align		4
.L_115:
        /*0028*/ 	.byte	0x03, 0x50
        /*002a*/ 	.short	0x0000


	//----- nvinfo : EIATTR_MAXREG_COUNT
	.align		4
        /*002c*/ 	.byte	0x03, 0x1b
        /*002e*/ 	.short	0x00ff


	//----- nvinfo : EIATTR_MERCURY_ISA_VERSION
	.align		4
        /*0030*/ 	.byte	0x03, 0x5f
        /*0032*/ 	.short	0x0101


	//----- nvinfo : EIATTR_VRC_CTA_INIT_COUNT
	.align		4
        /*0034*/ 	.byte	0x02, 0x4a
	.zero		1
	.zero		1


	//----- nvinfo : EIATTR_EXIT_INSTR_OFFSETS
	.align		4
        /*0038*/ 	.byte	0x04, 0x1c
        /*003a*/ 	.short	(.L_117 - .L_116)


	//   ....[0]....
.L_116:
        /*003c*/ 	.word	0x000000d0


	//   ....[1]....
        /*0040*/ 	.word	0x00000100


	//   ....[2]....
        /*0044*/ 	.word	0x00000180


	//----- nvinfo : EIATTR_CBANK_PARAM_SIZE
	.align		4
.L_117:
        /*0048*/ 	.byte	0x03, 0x19
        /*004a*/ 	.short	0x0010


	//----- nvinfo : EIATTR_PARAM_CBANK
	.align		4
        /*004c*/ 	.byte	0x04, 0x0a
        /*004e*/ 	.short	(.L_119 - .L_118)
	.align		4
.L_118:
        /*0050*/ 	.word	index@(.nv.constant0._Z10set_ones2dPPdPi)
        /*0054*/ 	.short	0x0380
        /*0056*/ 	.short	0x0010


	//----- nvinfo : EIATTR_SW_WAR
	.align		4
.L_119:
        /*0058*/ 	.byte	0x04, 0x36
        /*005a*/ 	.short	(.L_121 - .L_120)
.L_120:
        /*005c*/ 	.word	0x00000008
.L_121:


//--------------------- .nv.callgraph             --------------------------
	.section	.nv.callgraph,"",@"SHT_CUDA_CALLGRAPH"
	.align	4
	.sectionentsize	8
	.align		4
        /*0000*/ 	.word	0x00000000
	.align		4
        /*0004*/ 	.word	0xffffffff
	.align		4
        /*0008*/ 	.word	0x00000000
	.align		4
        /*000c*/ 	.word	0xfffffffe
	.align		4
        /*0010*/ 	.word	0x00000000
	.align		4
        /*0014*/ 	.word	0xfffffffd
	.align		4
        /*0018*/ 	.word	0x00000000
	.align		4
        /*001c*/ 	.word	0xfffffffc


//--------------------- .text._Z7dotGradPdS_S_S_S_i --------------------------
	.section	.text._Z7dotGradPdS_S_S_S_i,"ax",@progbits
	.align	128
        .global         _Z7dotGradPdS_S_S_S_i
        .type           _Z7dotGradPdS_S_S_S_i,@function
        .size           _Z7dotGradPdS_S_S_S_i,(.L_x_30 - _Z7dotGradPdS_S_S_S_i)
        .other          _Z7dotGradPdS_S_S_S_i,@"STO_CUDA_ENTRY STV_DEFAULT"
_Z7dotGradPdS_S_S_S_i:
.text._Z7dotGradPdS_S_S_S_i:
[----:B------:R-:W-:Y:S01]  /*0000*/  LDC R1, c[0x0][0x37c] ;  /* 0x0000df00ff017b82 */ /* 0x000fe20000000800 */
[----:B------:R-:W0:Y:S07]  /*0010*/  S2R R0, SR_TID.X ;  /* 0x0000000000007919 */ /* 0x000e2e0000002100 */
[----:B------:R-:W0:Y:S01]  /*0020*/  S2UR UR4, SR_CTAID.X ;  /* 0x00000000000479c3 */ /* 0x000e220000002500 */
[----:B------:R-:W1:Y:S07]  /*0030*/  LDCU UR5, c[0x0][0x3a8] ;  /* 0x00007500ff0577ac */ /* 0x000e6e0008000800 */
[----:B------:R-:W0:Y:S02]  /*0040*/  LDC R17, c[0x0][0x360] ;  /* 0x0000d800ff117b82 */ /* 0x000e240000000800 */
[----:B0-----:R-:W-:-:S05]  /*0050*/  IMAD R17, R17, UR4, R0 ;  /* 0x0000000411117c24 */ /* 0x001fca000f8e0200 */
[----:B-1----:R-:W-:-:S13]  /*0060*/  ISETP.GE.AND P0, PT, R17, UR5, PT ;  /* 0x0000000511007c0c */ /* 0x002fda000bf06270 */
[----:B------:R-:W-:Y:S05]  /*0070*/  @P0 EXIT ;  /* 0x000000000000094d */ /* 0x000fea0003800000 */
[----:B------:R-:W0:Y:S01]  /*0080*/  LDC.64 R2, c[0x0][0x398] ;  /* 0x0000e600ff027b82 */ /* 0x000e220000000a00 */
[----:B------:R-:W1:Y:S07]  /*0090*/  LDCU.64 UR4, c[0x0][0x358] ;  /* 0x00006b00ff0477ac */ /* 0x000e6e0008000a00 */
[----:B------:R-:W2:Y:S08]  /*00a0*/  LDC.64 R4, c[0x0][0x390] ;  /* 0x0000e400ff047b82 */ /* 0x000eb00000000a00 */
[----:B------:R-:W3:Y:S01]  /*00b0*/  LDC.64 R8, c[0x0][0x380] ;  /* 0x0000e000ff087b82 */ /* 0x000ee20000000a00 */
[----:B0-----:R-:W-:-:S07]  /*00c0*/  IMAD.WIDE R2, R17, 0x8, R2 ;  /* 0x0000000811027825 */ /* 0x001fce00078e0202 */
[----:B------:R-:W0:Y:S01]  /*00d0*/  LDC.64 R12, c[0x0][0x388] ;  /* 0x0000e200ff0c7b82 */ /* 0x000e220000000a00 */
[----:B-1----:R-:W4:Y:S01]  /*00e0*/  LDG.E.64 R2, desc[UR4][R2.64] ;  /* 0x0000000402027981 */ /* 0x002f22000c1e1b00 */
[----:B--2---:R-:W-:-:S06]  /*00f0*/  IMAD.WIDE R4, R17, 0x8, R4 ;  /* 0x0000000811047825 */ /* 0x004fcc00078e0204 */
[----:B------:R-:W1:Y:S01]  /*0100*/  LDC.64 R14, c[0x0][0x3a0] ;  /* 0x0000e800ff0e7b82 */ /* 0x000e620000000a00 */
[----:B------:R-:W4:Y:S01]  /*0110*/  LDG.E.64 R6, desc[UR4][R4.64] ;  /* 0x0000000404067981 */ /* 0x000f22000c1e1b00 */
[----:B---3--:R-:W-:-:S05]  /*0120*/  IMAD.WIDE R8, R17, 0x8, R8 ;  /* 0x0000000811087825 */ /* 0x008fca00078e0208 */
[----:B------:R-:W4:Y:S01]  /*0130*/  LDG.E.64 R10, desc[UR4][R8.64] ;  /* 0x00000004080a7981 */ /* 0x000f22000c1e1b00 */
[----:B-1----:R-:W-:Y:S01]  /*0140*/  IMAD.WIDE R14, R17, 0x8, R14 ;  /* 0x00000008110e7825 */ /* 0x002fe200078e020e */
[----:B----4-:R-:W-:-:S03]  /*0150*/  DFMA R6, R2, R6, R10 ;  /* 0x000000060206722b */ /* 0x010fc6000000000a */
[----:B0-----:R-:W-:-:S04]  /*0160*/  IMAD.WIDE R10, R17, 0x8, R12 ;  /* 0x00000008110a7825 */ /* 0x001fc800078e020c */
[----:B------:R-:W-:Y:S04]  /*0170*/  STG.E.64 desc[UR4][R8.64], R6 ;  /* 0x0000000608007986 */ /* 0x000fe8000c101b04 */
[----:B------:R-:W2:Y:S04]  /*0180*/  LDG.E.64 R12, desc[UR4][R4.64] ;  /* 0x00000004040c7981 */ /* 0x000ea8000c1e1b00 */
[----:B------:R-:W2:Y:S04]  /*0190*/  LDG.E.64 R10, desc[UR4][R10.64] ;  /* 0x000000040a0a7981 */ /* 0x000ea8000c1e1b00 */
[----:B------:R-:W2:Y:S02]  /*01a0*/  LDG.E.64 R2, desc[UR4][R14.64] ;  /* 0x000000040e027981 */ /* 0x000ea4000c1e1b00 */
[----:B--2---:R-:W-:-:S07]  /*01b0*/  DFMA R2, R10, R12, R2 ;  /* 0x0000000c0a02722b */ /* 0x004fce0000000002 */
[----:B------:R-:W-:Y:S01]  /*01c0*/  STG.E.64 desc[UR4][R14.64], R2 ;  /* 0x000000020e007986 */ /* 0x000fe2000c101b04 */
[----:B------:R-:W-:Y:S05]  /*01d0*/  EXIT ;  /* 0x000000000000794d */ /* 0x000fea0003800000 */
.L_x_0:
[----:B------:R-:W-:-:S00]  /*01e0*/  BRA `(.L_x_0) ;  /* 0xfffffffc00fc7947 */ /* 0x000fc0000383ffff */
[----:B------:R-:W-:-:S00]  /*01f0*/  NOP ;  /* 0x0000000000007918 */ /* 0x000fc00000000000 */
        /* <DEDUP_REMOVED lines=8> */
.L_x_30:


//--------------------- .text._Z7addGradPdS_S_i   --------------------------
	.section	.text._Z7addGradPdS_S_i,"ax",@progbits
	.align	128
        .global         _Z7addGradPdS_S_i
        .type           _Z7addGradPdS_S_i,@function
        .size           _Z7addGradPdS_S_i,(.L_x_31 - _Z7addGradPdS_S_i)
        .other          _Z7addGradPdS_S_i,@"STO_CUDA_ENTRY STV_DEFAULT"
_Z7addGradPdS_S_i:
.text._Z7addGradPdS_S_i:
        /* <DEDUP_REMOVED lines=12> */
[----:B0-----:R-:W-:-:S05]  /*00c0*/  IMAD.WIDE R2, R13, 0x8, R2 ;  /* 0x000000080d027825 */ /* 0x001fca00078e0202 */
[----:B-1----:R-:W4:Y:S01]  /*00d0*/  LDG.E.64 R4, desc[UR4][R2.64] ;  /* 0x0000000402047981 */ /* 0x002f22000c1e1b00 */
[----:B--2---:R-:W-:-:S05]  /*00e0*/  IMAD.WIDE R6, R13, 0x8, R6 ;  /* 0x000000080d067825 */ /* 0x004fca00078e0206 */
[----:B------:R-:W4:Y:S01]  /*00f0*/  LDG.E.64 R8, desc[UR4][R6.64] ;  /* 0x0000000406087981 */ /* 0x000f22000c1e1b00 */
[----:B---3--:R-:W-:Y:S01]  /*0100*/  IMAD.WIDE R10, R13, 0x8, R10 ;  /* 0x000000080d0a7825 */ /* 0x008fe200078e020a */
[----:B----4-:R-:W-:-:S07]  /*0110*/  DADD R4, R4, R8 ;  /* 0x0000000004047229 */ /* 0x010fce0000000008 */
[----:B------:R-:W-:Y:S04]  /*0120*/  STG.E.64 desc[UR4][R6.64], R4 ;  /* 0x0000000406007986 */ /* 0x000fe8000c101b04 */
[----:B------:R-:W2:Y:S04]  /*0130*/  LDG.E.64 R8, desc[UR4][R2.64] ;  /* 0x0000000402087981 */ /* 0x000ea8000c1e1b00 */
[----:B------:R-:W2:Y:S02]  /*0140*/  LDG.E.64 R12, desc[UR4][R10.64] ;  /* 0x000000040a0c7981 */ /* 0x000ea4000c1e1b00 */
[----:B--2---:R-:W-:-:S07]  /*0150*/  DADD R8, R8, R12 ;  /* 0x0000000008087229 */ /* 0x004fce000000000c */
[----:B------:R-:W-:Y:S01]  /*0160*/  STG.E.64 desc[UR4][R10.64], R8 ;  /* 0x000000080a007986 */ /* 0x000fe2000c101b04 */
[----:B------:R-:W-:Y:S05]  /*0170*/  EXIT ;  /* 0x000000000000794d */ /* 0x000fea0003800000 */
.L_x_1:
        /* <DEDUP_REMOVED lines=16> */
.L_x_31:


//--------------------- .text._Z8gradTanhPdS_S_i  --------------------------
	.section	.text._Z8gradTanhPdS_S_i,"ax",@progbits
	.align	128
        .global         _Z8gradTanhPdS_S_i
        .type           _Z8gradTanhPdS_S_i,@function
        .size           _Z8gradTanhPdS_S_i,(.L_x_28 - _Z8gradTanhPdS_S_i)
        .other          _Z8gradTanhPdS_S_i,@"STO_CUDA_ENTRY STV_DEFAULT"
_Z8gradTanhPdS_S_i:
.text._Z8gradTanhPdS_S_i:
        /* <DEDUP_REMOVED lines=9> */
[----:B------:R-:W1:Y:S01]  /*0090*/  LDCU.64 UR4, c[0x0][0x358] ;  /* 0x00006b00ff0477ac */ /* 0x000e620008000a00 */
[----:B0-----:R-:W-:-:S06]  /*00a0*/  IMAD.WIDE R8, R0, 0x8, R8 ;  /* 0x0000000800087825 */ /* 0x001fcc00078e0208 */
[----:B-1----:R-:W2:Y:S01]  /*00b0*/  LDG.E.64 R8, desc[UR4][R8.64] ;  /* 0x0000000408087981 */ /* 0x002ea2000c1e1b00 */
[----:B------:R-:W-:Y:S01]  /*00c0*/  IMAD.MOV.U32 R4, RZ, RZ, 0x652b82fe ;  /* 0x652b82feff047424 */ /* 0x000fe200078e00ff */
[----:B------:R-:W-:Y:S01]  /*00d0*/  UMOV UR6, 0xfefa39ef ;  /* 0xfefa39ef00067882 */ /* 0x000fe20000000000 */
[----:B------:R-:W-:Y:S01]  /*00e0*/  IMAD.MOV.U32 R5, RZ, RZ, 0x3ff71547 ;  /* 0x3ff71547ff057424 */ /* 0x000fe200078e00ff */
[----:B------:R-:W-:Y:S01]  /*00f0*/  UMOV UR7, 0x3fe62e42 ;  /* 0x3fe62e4200077882 */ /* 0x000fe20000000000 */
[----:B------:R-:W-:Y:S01]  /*0100*/  BSSY.RECONVERGENT B0, `(.L_x_2) ;  /* 0x000003a000007945 */ /* 0x000fe20003800200 */
[----:B--2---:R-:W-:-:S08]  /*0110*/  DADD R2, R8, R8 ;  /* 0x0000000008027229 */ /* 0x004fd00000000008 */
[----:B------:R-:W-:Y:S02]  /*0120*/  DFMA R4, R2, R4, 6.75539944105574400000e+15 ;  /* 0x433800000204742b */ /* 0x000fe40000000004 */
[----:B------:R-:W-:-:S06]  /*0130*/  FSETP.GEU.AND P0, PT, |R3|, 4.1917929649353027344, PT ;  /* 0x4086232b0300780b */ /* 0x000fcc0003f0e200 */
[----:B------:R-:W-:-:S08]  /*0140*/  DADD R6, R4, -6.75539944105574400000e+15 ;  /* 0xc338000004067429 */ /* 0x000fd00000000000 */
[----:B------:R-:W-:Y:S01]  /*0150*/  DFMA R10, R6, -UR6, R2 ;  /* 0x80000006060a7c2b */ /* 0x000fe20008000002 */
[----:B------:R-:W-:Y:S01]  /*0160*/  UMOV UR6, 0x3b39803f ;  /* 0x3b39803f00067882 */ /* 0x000fe20000000000 */
[----:B------:R-:W-:-:S06]  /*0170*/  UMOV UR7, 0x3c7abc9e ;  /* 0x3c7abc9e00077882 */ /* 0x000fcc0000000000 */
[----:B------:R-:W-:Y:S01]  /*0180*/  DFMA R6, R6, -UR6, R10 ;  /* 0x8000000606067c2b */ /* 0x000fe2000800000a */
[----:B------:R-:W-:Y:S01]  /*0190*/  UMOV UR6, 0x69ce2bdf ;  /* 0x69ce2bdf00067882 */ /* 0x000fe20000000000 */
[----:B------:R-:W-:Y:S01]  /*01a0*/  IMAD.MOV.U32 R10, RZ, RZ, -0x35dec16 ;  /* 0xfca213eaff0a7424 */ /* 0x000fe200078e00ff */
[----:B------:R-:W-:Y:S01]  /*01b0*/  UMOV UR7, 0x3e5ade15 ;  /* 0x3e5ade1500077882 */ /* 0x000fe20000000000 */
[----:B------:R-:W-:-:S06]  /*01c0*/  IMAD.MOV.U32 R11, RZ, RZ, 0x3e928af3 ;  /* 0x3e928af3ff0b7424 */ /* 0x000fcc00078e00ff */
[----:B------:R-:W-:Y:S01]  /*01d0*/  DFMA R8, R6, UR6, R10 ;  /* 0x0000000606087c2b */ /* 0x000fe2000800000a */
[----:B------:R-:W-:Y:S01]  /*01e0*/  UMOV UR6, 0x62401315 ;  /* 0x6240131500067882 */ /* 0x000fe20000000000 */
[----:B------:R-:W-:-:S06]  /*01f0*/  UMOV UR7, 0x3ec71dee ;  /* 0x3ec71dee00077882 */ /* 0x000fcc0000000000 */
[----:B------:R-:W-:Y:S01]  /*0200*/  DFMA R8, R6, R8, UR6 ;  /* 0x0000000606087e2b */ /* 0x000fe20008000008 */
        /* <DEDUP_REMOVED lines=20> */
[----:B------:R-:W-:-:S08]  /*0350*/  DFMA R8, R6, R8, UR6 ;  /* 0x0000000606087e2b */ /* 0x000fd00008000008 */
[----:B------:R-:W-:-:S08]  /*0360*/  DFMA R8, R6, R8, 1 ;  /* 0x3ff000000608742b */ /* 0x000fd00000000008 */
[----:B------:R-:W-:-:S10]  /*0370*/  DFMA R10, R6, R8, 1 ;  /* 0x3ff00000060a742b */ /* 0x000fd40000000008 */
[----:B------:R-:W-:Y:S02]  /*0380*/  IMAD R9, R4, 0x100000, R11 ;  /* 0x0010000004097824 */ /* 0x000fe400078e020b */
[----:B------:R-:W-:Y:S02]  /*0390*/  IMAD.MOV.U32 R8, RZ, RZ, R10 ;  /* 0x000000ffff087224 */ /* 0x000fe400078e000a */
[----:B------:R-:W-:Y:S02]  /*03a0*/  IMAD.MOV.U32 R7, RZ, RZ, R9 ;  /* 0x000000ffff077224 */ /* 0x000fe400078e0009 */
[----:B------:R-:W-:Y:S01]  /*03b0*/  IMAD.MOV.U32 R6, RZ, RZ, R8 ;  /* 0x000000ffff067224 */ /* 0x000fe200078e0008 */
[----:B------:R-:W-:Y:S06]  /*03c0*/  @!P0 BRA `(.L_x_3) ;  /* 0x0000000000348947 */ /* 0x000fec0003800000 */
[----:B------:R-:W-:Y:S01]  /*03d0*/  FSETP.GEU.AND P2, PT, |R3|, 4.2275390625, PT ;  /* 0x408748000300780b */ /* 0x000fe20003f4e200 */
[C---:B------:R-:W-:Y:S02]  /*03e0*/  DADD R16, R2.reuse, +INF ;  /* 0x7ff0000002107429 */ /* 0x040fe40000000000 */
[----:B------:R-:W-:-:S08]  /*03f0*/  DSETP.GEU.AND P1, PT, R2, RZ, PT ;  /* 0x000000ff0200722a */ /* 0x000fd00003f2e000 */
[----:B------:R-:W-:Y:S02]  /*0400*/  FSEL R7, R17, RZ, P1 ;  /* 0x000000ff11077208 */ /* 0x000fe40000800000 */
[----:B------:R-:W-:Y:S01]  /*0410*/  @!P2 LEA.HI R6, R4, R4, RZ, 0x1 ;  /* 0x000000040406a211 */ /* 0x000fe200078f08ff */
[----:B------:R-:W-:-:S03]  /*0420*/  @!P2 IMAD.MOV.U32 R12, RZ, RZ, R10 ;  /* 0x000000ffff0ca224 */ /* 0x000fc600078e000a */
[----:B------:R-:W-:Y:S02]  /*0430*/  @!P2 SHF.R.S32.HI R13, RZ, 0x1, R6 ;  /* 0x00000001ff0da819 */ /* 0x000fe40000011406 */
[----:B------:R-:W-:-:S03]  /*0440*/  FSEL R6, R16, RZ, P1 ;  /* 0x000000ff10067208 */ /* 0x000fc60000800000 */
[----:B------:R-:W-:Y:S02]  /*0450*/  @!P2 IMAD.IADD R14, R4, 0x1, -R13 ;  /* 0x00000001040ea824 */ /* 0x000fe400078e0a0d */
[----:B------:R-:W-:-:S03]  /*0460*/  @!P2 IMAD R13, R13, 0x100000, R11 ;  /* 0x001000000d0da824 */ /* 0x000fc600078e020b */
[----:B------:R-:W-:Y:S01]  /*0470*/  @!P2 LEA R15, R14, 0x3ff00000, 0x14 ;  /* 0x3ff000000e0fa811 */ /* 0x000fe200078ea0ff */
[----:B------:R-:W-:-:S06]  /*0480*/  @!P2 IMAD.MOV.U32 R14, RZ, RZ, RZ ;  /* 0x000000ffff0ea224 */ /* 0x000fcc00078e00ff */
[----:B------:R-:W-:-:S11]  /*0490*/  @!P2 DMUL R6, R12, R14 ;  /* 0x0000000e0c06a228 */ /* 0x000fd60000000000 */
.L_x_3:
[----:B------:R-:W-:Y:S05]  /*04a0*/  BSYNC.RECONVERGENT B0 ;  /* 0x0000000000007941 */ /* 0x000fea0003800200 */
.L_x_2:
[----:B------:R-:W-:Y:S04]  /*04b0*/  BSSY.RECONVERGENT B0, `(.L_x_4) ;  /* 0x000000e000007945 */ /* 0x000fe80003800200 */
[----:B------:R-:W-:Y:S05]  /*04c0*/  @!P0 BRA `(.L_x_5) ;  /* 0x0000000000308947 */ /* 0x000fea0003800000 */
[----:B------:R-:W-:Y:S01]  /*04d0*/  FSETP.GEU.AND P1, PT, |R3|, 4.2275390625, PT ;  /* 0x408748000300780b */ /* 0x000fe20003f2e200 */
[C---:B------:R-:W-:Y:S02]  /*04e0*/  DADD R8, R2.reuse, +INF ;  /* 0x7ff0000002087429 */ /* 0x040fe40000000000 */
[----:B------:R-:W-:-:S08]  /*04f0*/  DSETP.GEU.AND P0, PT, R2, RZ, PT ;  /* 0x000000ff0200722a */ /* 0x000fd00003f0e000 */
[----:B------:R-:W-:Y:S02]  /*0500*/  FSEL R8, R8, RZ, P0 ;  /* 0x000000ff08087208 */ /* 0x000fe40000000000 */
[----:B------:R-:W-:Y:S02]  /*0510*/  @!P1 LEA.HI R5, R4, R4, RZ, 0x1 ;  /* 0x0000000404059211 */ /* 0x000fe400078f08ff */
[----:B------:R-:W-:Y:S02]  /*0520*/  FSEL R9, R9, RZ, P0 ;  /* 0x000000ff09097208 */ /* 0x000fe40000000000 */
[----:B------:R-:W-:-:S05]  /*0530*/  @!P1 SHF.R.S32.HI R5, RZ, 0x1, R5 ;  /* 0x00000001ff059819 */ /* 0x000fca0000011405 */
[----:B------:R-:W-:Y:S02]  /*0540*/  @!P1 IMAD.IADD R2, R4, 0x1, -R5 ;  /* 0x0000000104029824 */ /* 0x000fe400078e0a05 */
[----:B------:R-:W-:-:S03]  /*0550*/  @!P1 IMAD R11, R5, 0x100000, R11 ;  /* 0x00100000050b9824 */ /* 0x000fc600078e020b */
[----:B------:R-:W-:Y:S01]  /*0560*/  @!P1 LEA R3, R2, 0x3ff00000, 0x14 ;  /* 0x3ff0000002039811 */ /* 0x000fe200078ea0ff */
[----:B------:R-:W-:-:S06]  /*0570*/  @!P1 IMAD.MOV.U32 R2, RZ, RZ, RZ ;  /* 0x000000ffff029224 */ /* 0x000fcc00078e00ff */
[----:B------:R-:W-:-:S11]  /*0580*/  @!P1 DMUL R8, R10, R2 ;  /* 0x000000020a089228 */ /* 0x000fd60000000000 */
.L_x_5:
[----:B------:R-:W-:Y:S05]  /*0590*/  BSYNC.RECONVERGENT B0 ;  /* 0x0000000000007941 */ /* 0x000fea0003800200 */
.L_x_4:
[----:B------:R-:W-:Y:S01]  /*05a0*/  DADD R4, R8, 1 ;  /* 0x3ff0000008047429 */ /* 0x000fe20000000000 */
[----:B------:R-:W-:Y:S01]  /*05b0*/  IMAD.MOV.U32 R2, RZ, RZ, 0x1 ;  /* 0x00000001ff027424 */ /* 0x000fe200078e00ff */
[----:B------:R-:W-:Y:S01]  /*05c0*/  DADD R6, R6, -1 ;  /* 0xbff0000006067429 */ /* 0x000fe20000000000 */
[----:B------:R-:W-:Y:S03]  /*05d0*/  BSSY.RECONVERGENT B0, `(.L_x_6) ;  /* 0x0000010000007945 */ /* 0x000fe60003800200 */
[----:B------:R-:W0:Y:S06]  /*05e0*/  MUFU.RCP64H R3, R5 ;  /* 0x0000000500037308 */ /* 0x000e2c0000001800 */
[----:B------:R-:W-:Y:S01]  /*05f0*/  FSETP.GEU.AND P1, PT, |R7|, 6.5827683646048100446e-37, PT ;  /* 0x036000000700780b */ /* 0x000fe20003f2e200 */
[----:B0-----:R-:W-:-:S08]  /*0600*/  DFMA R8, -R4, R2, 1 ;  /* 0x3ff000000408742b */ /* 0x001fd00000000102 */
[----:B------:R-:W-:-:S08]  /*0610*/  DFMA R8, R8, R8, R8 ;  /* 0x000000080808722b */ /* 0x000fd00000000008 */
[----:B------:R-:W-:-:S08]  /*0620*/  DFMA R8, R2, R8, R2 ;  /* 0x000000080208722b */ /* 0x000fd00000000002 */
[----:B------:R-:W-:-:S08]  /*0630*/  DFMA R2, -R4, R8, 1 ;  /* 0x3ff000000402742b */ /* 0x000fd00000000108 */
[----:B------:R-:W-:-:S08]  /*0640*/  DFMA R2, R8, R2, R8 ;  /* 0x000000020802722b */ /* 0x000fd00000000008 */
[----:B------:R-:W-:-:S08]  /*0650*/  DMUL R8, R6, R2 ;  /* 0x0000000206087228 */ /* 0x000fd00000000000 */
[----:B------:R-:W-:-:S08]  /*0660*/  DFMA R10, -R4, R8, R6 ;  /* 0x00000008040a722b */ /* 0x000fd00000000106 */
[----:B------:R-:W-:-:S10]  /*0670*/  DFMA R2, R2, R10, R8 ;  /* 0x0000000a0202722b */ /* 0x000fd40000000008 */
[----:B------:R-:W-:-:S05]  /*0680*/  FFMA R8, RZ, R5, R3 ;  /* 0x00000005ff087223 */ /* 0x000fca0000000003 */
[----:B------:R-:W-:-:S13]  /*0690*/  FSETP.GT.AND P0, PT, |R8|, 1.469367938527859385e-39, PT ;  /* 0x001000000800780b */ /* 0x000fda0003f04200 */
[----:B------:R-:W-:Y:S05]  /*06a0*/  @P0 BRA P1, `(.L_x_7) ;  /* 0x0000000000080947 */ /* 0x000fea0000800000 */
[----:B------:R-:W-:-:S07]  /*06b0*/  MOV R10, 0x6d0 ;  /* 0x000006d0000a7802 */ /* 0x000fce0000000f00 */
[----:B------:R-:W-:Y:S05]  /*06c0*/  CALL.REL.NOINC `($__internal_0_$__cuda_sm20_div_rn_f64_full) ;  /* 0x0000000000887944 */ /* 0x000fea0003c00000 */
.L_x_7:
[----:B------:R-:W-:Y:S05]  /*06d0*/  BSYNC.RECONVERGENT B0 ;  /* 0x0000000000007941 */ /* 0x000fea0003800200 */
.L_x_6:
[----:B------:R-:W-:Y:S01]  /*06e0*/  BSSY.RECONVERGENT B0, `(.L_x_8) ;  /* 0x0000003000007945 */ /* 0x000fe20003800200 */
[----:B------:R-:W-:-:S07]  /*06f0*/  MOV R10, 0x710 ;  /* 0x00000710000a7802 */ /* 0x000fce0000000f00 */
[----:B------:R-:W-:Y:S05]  /*0700*/  CALL.REL.NOINC `($_Z8gradTanhPdS_S_i$__internal_accurate_pow) ;  /* 0x0000000400ec7944 */ /* 0x000fea0003c00000 */
[----:B------:R-:W-:Y:S05]  /*0710*/  BSYNC.RECONVERGENT B0 ;  /* 0x0000000000007941 */ /* 0x000fea0003800200 */
.L_x_8:
[----:B------:R-:W0:Y:S08]  /*0720*/  LDC.64 R6, c[0x0][0x388] ;  /* 0x0000e200ff067b82 */ /* 0x000e300000000a00 */
[----:B------:R-:W1:Y:S01]  /*0730*/  LDC.64 R8, c[0x0][0x380] ;  /* 0x0000e000ff087b82 */ /* 0x000e620000000a00 */
[----:B0-----:R-:W-:-:S06]  /*0740*/  IMAD.WIDE R6, R0, 0x8, R6 ;  /* 0x0000000800067825 */ /* 0x001fcc00078e0206 */
[----:B------:R-:W5:Y:S01]  /*0750*/  LDG.E.64 R6, desc[UR4][R6.64] ;  /* 0x0000000406067981 */ /* 0x000f62000c1e1b00 */
[----:B-1----:R-:W-:-:S05]  /*0760*/  IMAD.WIDE R8, R0, 0x8, R8 ;  /* 0x0000000800087825 */ /* 0x002fca00078e0208 */
[----:B------:R0:W5:Y:S01]  /*0770*/  LDG.E.64 R10, desc[UR4][R8.64] ;  /* 0x00000004080a7981 */ /* 0x000162000c1e1b00 */
[C---:B------:R-:W-:Y:S02]  /*0780*/  DADD R4, R2.reuse, 2 ;  /* 0x4000000002047429 */ /* 0x040fe40000000000 */
[----:B------:R-:W-:-:S08]  /*0790*/  DSETP.NEU.AND P0, PT, R2, RZ, PT ;  /* 0x000000ff0200722a */ /* 0x000fd00003f0d000 */
[----:B------:R-:W-:-:S04]  /*07a0*/  LOP3.LUT R4, R5, 0x7ff00000, RZ, 0xc0, !PT ;  /* 0x7ff0000005047812 */ /* 0x000fc800078ec0ff */
[----:B------:R-:W-:Y:S01]  /*07b0*/  ISETP.NE.AND P1, PT, R4, 0x7ff00000, PT ;  /* 0x7ff000000400780c */ /* 0x000fe20003f25270 */
[----:B------:R-:W-:Y:S01]  /*07c0*/  BSSY.RECONVERGENT B0, `(.L_x_9) ;  /* 0x000000b000007945 */ /* 0x000fe20003800200 */
[----:B------:R-:W-:Y:S02]  /*07d0*/  IMAD.MOV.U32 R4, RZ, RZ, R12 ;  /* 0x000000ffff047224 */ /* 0x000fe400078e000c */
[----:B------:R-:W-:Y:S01]  /*07e0*/  IMAD.MOV.U32 R5, RZ, RZ, R13 ;  /* 0x000000ffff057224 */ /* 0x000fe200078e000d */
[----:B------:R-:W-:-:S08]  /*07f0*/  @!P0 CS2R R4, SRZ ;  /* 0x0000000000048805 */ /* 0x000fd0000001ff00 */
[----:B0-----:R-:W-:Y:S05]  /*0800*/  @P1 BRA `(.L_x_10) ;  /* 0x0000000000181947 */ /* 0x001fea0003800000 */
[----:B------:R-:W-:-:S14]  /*0810*/  DSETP.NAN.AND P0, PT, R2, R2, PT ;  /* 0x000000020200722a */ /* 0x000fdc0003f08000 */
[----:B------:R-:W-:Y:S01]  /*0820*/  @P0 DADD R4, R2, 2 ;  /* 0x4000000002040429 */ /* 0x000fe20000000000 */
[----:B------:R-:W-:Y:S10]  /*0830*/  @P0 BRA `(.L_x_10) ;  /* 0x00000000000c0947 */ /* 0x000ff40003800000 */
[----:B------:R-:W-:-:S14]  /*0840*/  DSETP.NEU.AND P0, PT, |R2|, +INF , PT ;  /* 0x7ff000000200742a */ /* 0x000fdc0003f0d200 */
[----:B------:R-:W-:Y:S02]  /*0850*/  @!P0 IMAD.MOV.U32 R4, RZ, RZ, 0x0 ;  /* 0x00000000ff048424 */ /* 0x000fe400078e00ff */
[----:B------:R-:W-:-:S07]  /*0860*/  @!P0 IMAD.MOV.U32 R5, RZ, RZ, 0x7ff00000 ;  /* 0x7ff00000ff058424 */ /* 0x000fce00078e00ff */
.L_x_10:
[----:B------:R-:W-:Y:S05]  /*0870*/  BSYNC.RECONVERGENT B0 ;  /* 0x0000000000007941 */ /* 0x000fea0003800200 */
.L_x_9:
[----:B------:R-:W-:Y:S02]  /*0880*/  DADD R4, -R4, 1 ;  /* 0x3ff0000004047429 */ /* 0x000fe40000000100 */
[----:B------:R-:W-:-:S08]  /*0890*/  DSETP.NEU.AND P0, PT, R2, 1, PT ;  /* 0x3ff000000200742a */ /* 0x000fd00003f0d000 */
[----:B------:R-:W-:Y:S02]  /*08a0*/  FSEL R2, R4, RZ, P0 ;  /* 0x000000ff04027208 */ /* 0x000fe40000000000 */
[----:B------:R-:W-:-:S06]  /*08b0*/  FSEL R3, R5, RZ, P0 ;  /* 0x000000ff05037208 */ /* 0x000fcc0000000000 */
[----:B-----5:R-:W-:-:S07]  /*08c0*/  DFMA R6, R6, R2, R10 ;  /* 0x000000020606722b */ /* 0x020fce000000000a */
[----:B------:R-:W-:Y:S01]  /*08d0*/  STG.E.64 desc[UR4][R8.64], R6 ;  /* 0x0000000608007986 */ /* 0x000fe2000c101b04 */
[----:B------:R-:W-:Y:S05]  /*08e0*/  EXIT ;  /* 0x000000000000794d */ /* 0x000fea0003800000 */
        .weak           $__internal_0_$__cuda_sm20_div_rn_f64_full
        .type           $__internal_0_$__cuda_sm20_div_rn_f64_full,@function
        .size           $__internal_0_$__cuda_sm20_div_rn_f64_full,($_Z8gradTanhPdS_S_i$__internal_accurate_pow - $__internal_0_$__cuda_sm20_div_rn_f64_full)
$__internal_0_$__cuda_sm20_div_rn_f64_full:
[C---:B------:R-:W-:Y:S01]  /*08f0*/  FSETP.GEU.AND P0, PT, |R5|.reuse, 1.469367938527859385e-39, PT ;  /* 0x001000000500780b */ /* 0x040fe20003f0e200 */
[----:B------:R-:W-:Y:S01]  /*0900*/  IMAD.MOV.U32 R16, RZ, RZ, 0x1 ;  /* 0x00000001ff107424 */ /* 0x000fe200078e00ff */
[----:B------:R-:W-:Y:S01]  /*0910*/  LOP3.LUT R2, R5, 0x800fffff, RZ, 0xc0, !PT ;  /* 0x800fffff05027812 */ /* 0x000fe200078ec0ff */
[----:B------:R-:W-:Y:S01]  /*0920*/  BSSY.RECONVERGENT B1, `(.L_x_11) ;  /* 0x0000055000017945 */ /* 0x000fe20003800200 */
[C---:B------:R-:W-:Y:S02]  /*0930*/  FSETP.GEU.AND P2, PT, |R7|.reuse, 1.469367938527859385e-39, PT ;  /* 0x001000000700780b */ /* 0x040fe40003f4e200 */
[----:B------:R-:W-:Y:S01]  /*0940*/  LOP3.LUT R3, R2, 0x3ff00000, RZ, 0xfc, !PT ;  /* 0x3ff0000002037812 */ /* 0x000fe200078efcff */
[----:B------:R-:W-:Y:S01]  /*0950*/  IMAD.MOV.U32 R2, RZ, RZ, R4 ;  /* 0x000000ffff027224 */ /* 0x000fe200078e0004 */
[----:B------:R-:W-:Y:S02]  /*0960*/  LOP3.LUT R11, R7, 0x7ff00000, RZ, 0xc0, !PT ;  /* 0x7ff00000070b7812 */ /* 0x000fe400078ec0ff */
[----:B------:R-:W-:-:S03]  /*0970*/  LOP3.LUT R14, R5, 0x7ff00000, RZ, 0xc0, !PT ;  /* 0x7ff00000050e7812 */ /* 0x000fc600078ec0ff */
[----:B------:R-:W-:Y:S01]  /*0980*/  @!P0 DMUL R2, R4, 8.98846567431157953865e+307 ;  /* 0x7fe0000004028828 */ /* 0x000fe20000000000 */
[----:B------:R-:W-:-:S03]  /*0990*/  ISETP.GE.U32.AND P1, PT, R11, R14, PT ;  /* 0x0000000e0b00720c */ /* 0x000fc60003f26070 */
[----:B------:R-:W-:Y:S01]  /*09a0*/  @!P2 LOP3.LUT R12, R5, 0x7ff00000, RZ, 0xc0, !PT ;  /* 0x7ff00000050ca812 */ /* 0x000fe200078ec0ff */
[----:B------:R-:W-:Y:S01]  /*09b0*/  @!P2 IMAD.MOV.U32 R18, RZ, RZ, RZ ;  /* 0x000000ffff12a224 */ /* 0x000fe200078e00ff */
[----:B------:R-:W0:Y:S02]  /*09c0*/  MUFU.RCP64H R17, R3 ;  /* 0x0000000300117308 */ /* 0x000e240000001800 */
[----:B------:R-:W-:Y:S01]  /*09d0*/  @!P2 ISETP.GE.U32.AND P3, PT, R11, R12, PT ;  /* 0x0000000c0b00a20c */ /* 0x000fe20003f66070 */
[----:B------:R-:W-:-:S05]  /*09e0*/  IMAD.MOV.U32 R12, RZ, RZ, 0x1ca00000 ;  /* 0x1ca00000ff0c7424 */ /* 0x000fca00078e00ff */
[----:B------:R-:W-:-:S04]  /*09f0*/  @!P2 SEL R13, R12, 0x63400000, !P3 ;  /* 0x634000000c0da807 */ /* 0x000fc80005800000 */
[----:B------:R-:W-:-:S04]  /*0a00*/  @!P2 LOP3.LUT R13, R13, 0x80000000, R7, 0xf8, !PT ;  /* 0x800000000d0da812 */ /* 0x000fc800078ef807 */
[----:B------:R-:W-:Y:S01]  /*0a10*/  @!P2 LOP3.LUT R19, R13, 0x100000, RZ, 0xfc, !PT ;  /* 0x001000000d13a812 */ /* 0x000fe200078efcff */
[----:B0-----:R-:W-:-:S08]  /*0a20*/  DFMA R8, R16, -R2, 1 ;  /* 0x3ff000001008742b */ /* 0x001fd00000000802 */
[----:B------:R-:W-:-:S08]  /*0a30*/  DFMA R8, R8, R8, R8 ;  /* 0x000000080808722b */ /* 0x000fd00000000008 */
[----:B------:R-:W-:Y:S01]  /*0a40*/  DFMA R16, R16, R8, R16 ;  /* 0x000000081010722b */ /* 0x000fe20000000010 */
[----:B------:R-:W-:Y:S01]  /*0a50*/  SEL R9, R12, 0x63400000, !P1 ;  /* 0x634000000c097807 */ /* 0x000fe20004800000 */
[----:B------:R-:W-:-:S03]  /*0a60*/  IMAD.MOV.U32 R8, RZ, RZ, R6 ;  /* 0x000000ffff087224 */ /* 0x000fc600078e0006 */
[----:B------:R-:W-:-:S03]  /*0a70*/  LOP3.LUT R9, R9, 0x800fffff, R7, 0xf8, !PT ;  /* 0x800fffff09097812 */ /* 0x000fc600078ef807 */
[----:B------:R-:W-:-:S03]  /*0a80*/  DFMA R20, R16, -R2, 1 ;  /* 0x3ff000001014742b */ /* 0x000fc60000000802 */
[----:B------:R-:W-:-:S05]  /*0a90*/  @!P2 DFMA R8, R8, 2, -R18 ;  /* 0x400000000808a82b */ /* 0x000fca0000000812 */
[----:B------:R-:W-:Y:S01]  /*0aa0*/  DFMA R16, R16, R20, R16 ;  /* 0x000000141010722b */ /* 0x000fe20000000010 */
[----:B------:R-:W-:Y:S02]  /*0ab0*/  IMAD.MOV.U32 R21, RZ, RZ, R11 ;  /* 0x000000ffff157224 */ /* 0x000fe400078e000b */
[----:B------:R-:W-:Y:S01]  /*0ac0*/  IMAD.MOV.U32 R20, RZ, RZ, R14 ;  /* 0x000000ffff147224 */ /* 0x000fe200078e000e */
[----:B------:R-:W-:Y:S02]  /*0ad0*/  @!P0 LOP3.LUT R20, R3, 0x7ff00000, RZ, 0xc0, !PT ;  /* 0x7ff0000003148812 */ /* 0x000fe400078ec0ff */
[----:B------:R-:W-:Y:S02]  /*0ae0*/  @!P2 LOP3.LUT R21, R9, 0x7ff00000, RZ, 0xc0, !PT ;  /* 0x7ff000000915a812 */ /* 0x000fe400078ec0ff */
[----:B------:R-:W-:Y:S01]  /*0af0*/  DMUL R18, R16, R8 ;  /* 0x0000000810127228 */ /* 0x000fe20000000000 */
[----:B------:R-:W-:Y:S02]  /*0b00*/  VIADD R22, R20, 0xffffffff ;  /* 0xffffffff14167836 */ /* 0x000fe40000000000 */
[----:B------:R-:W-:-:S05]  /*0b10*/  VIADD R13, R21, 0xffffffff ;  /* 0xffffffff150d7836 */ /* 0x000fca0000000000 */
[----:B------:R-:W-:Y:S01]  /*0b20*/  DFMA R14, R18, -R2, R8 ;  /* 0x80000002120e722b */ /* 0x000fe20000000008 */
[----:B------:R-:W-:-:S04]  /*0b30*/  ISETP.GT.U32.AND P0, PT, R13, 0x7feffffe, PT ;  /* 0x7feffffe0d00780c */ /* 0x000fc80003f04070 */
[----:B------:R-:W-:-:S03]  /*0b40*/  ISETP.GT.U32.OR P0, PT, R22, 0x7feffffe, P0 ;  /* 0x7feffffe1600780c */ /* 0x000fc60000704470 */
[----:B------:R-:W-:-:S10]  /*0b50*/  DFMA R14, R16, R14, R18 ;  /* 0x0000000e100e722b */ /* 0x000fd40000000012 */
[----:B------:R-:W-:Y:S05]  /*0b60*/  @P0 BRA `(.L_x_12) ;  /* 0x00000000006c0947 */ /* 0x000fea0003800000 */
[----:B------:R-:W-:-:S04]  /*0b70*/  LOP3.LUT R16, R5, 0x7ff00000, RZ, 0xc0, !PT ;  /* 0x7ff0000005107812 */ /* 0x000fc800078ec0ff */
[CC--:B------:R-:W-:Y:S02]  /*0b80*/  VIADDMNMX R6, R11.reuse, -R16.reuse, 0xb9600000, !PT ;  /* 0xb96000000b067446 */ /* 0x0c0fe40007800910 */
[----:B------:R-:W-:Y:S02]  /*0b90*/  ISETP.GE.U32.AND P0, PT, R11, R16, PT ;  /* 0x000000100b00720c */ /* 0x000fe40003f06070 */
[----:B------:R-:W-:Y:S02]  /*0ba0*/  VIMNMX R6, PT, PT, R6, 0x46a00000, PT ;  /* 0x46a0000006067848 */ /* 0x000fe40003fe0100 */
[----:B------:R-:W-:-:S05]  /*0bb0*/  SEL R11, R12, 0x63400000, !P0 ;  /* 0x634000000c0b7807 */ /* 0x000fca0004000000 */
[----:B------:R-:W-:Y:S02]  /*0bc0*/  IMAD.IADD R11, R6, 0x1, -R11 ;  /* 0x00000001060b7824 */ /* 0x000fe400078e0a0b */
[----:B------:R-:W-:Y:S02]  /*0bd0*/  IMAD.MOV.U32 R6, RZ, RZ, RZ ;  /* 0x000000ffff067224 */ /* 0x000fe400078e00ff */
[----:B------:R-:W-:-:S06]  /*0be0*/  VIADD R7, R11, 0x7fe00000 ;  /* 0x7fe000000b077836 */ /* 0x000fcc0000000000 */
[----:B------:R-:W-:-:S10]  /*0bf0*/  DMUL R12, R14, R6 ;  /* 0x000000060e0c7228 */ /* 0x000fd40000000000 */
[----:B------:R-:W-:-:S13]  /*0c00*/  FSETP.GTU.AND P0, PT, |R13|, 1.469367938527859385e-39, PT ;  /* 0x001000000d00780b */ /* 0x000fda0003f0c200 */
[----:B------:R-:W-:Y:S05]  /*0c10*/  @P0 BRA `(.L_x_13) ;  /* 0x0000000000940947 */ /* 0x000fea0003800000 */
[----:B------:R-:W-:Y:S01]  /*0c20*/  DFMA R2, R14, -R2, R8 ;  /* 0x800000020e02722b */ /* 0x000fe20000000008 */
[----:B------:R-:W-:-:S09]  /*0c30*/  IMAD.MOV.U32 R6, RZ, RZ, RZ ;  /* 0x000000ffff067224 */ /* 0x000fd200078e00ff */
[C---:B------:R-:W-:Y:S02]  /*0c40*/  FSETP.NEU.AND P0, PT, R3.reuse, RZ, PT ;  /* 0x000000ff0300720b */ /* 0x040fe40003f0d000 */
[----:B------:R-:W-:-:S04]  /*0c50*/  LOP3.LUT R5, R3, 0x80000000, R5, 0x48, !PT ;  /* 0x8000000003057812 */ /* 0x000fc800078e4805 */
[----:B------:R-:W-:-:S07]  /*0c60*/  LOP3.LUT R7, R5, R7, RZ, 0xfc, !PT ;  /* 0x0000000705077212 */ /* 0x000fce00078efcff */
[----:B------:R-:W-:Y:S05]  /*0c70*/  @!P0 BRA `(.L_x_13) ;  /* 0x00000000007c8947 */ /* 0x000fea0003800000 */
[----:B------:R-:W-:Y:S01]  /*0c80*/  IMAD.MOV R3, RZ, RZ, -R11 ;  /* 0x000000ffff037224 */ /* 0x000fe200078e0a0b */
[----:B------:R-:W-:Y:S01]  /*0c90*/  DMUL.RP R6, R14, R6 ;  /* 0x000000060e067228 */ /* 0x000fe20000008000 */
[----:B------:R-:W-:-:S06]  /*0ca0*/  IMAD.MOV.U32 R2, RZ, RZ, RZ ;  /* 0x000000ffff027224 */ /* 0x000fcc00078e00ff */
[----:B------:R-:W-:-:S03]  /*0cb0*/  DFMA R2, R12, -R2, R14 ;  /* 0x800000020c02722b */ /* 0x000fc6000000000e */
[----:B------:R-:W-:-:S03]  /*0cc0*/  LOP3.LUT R5, R7, R5, RZ, 0x3c, !PT ;  /* 0x0000000507057212 */ /* 0x000fc600078e3cff */
[----:B------:R-:W-:-:S04]  /*0cd0*/  IADD3 R2, PT, PT, -R11, -0x43300000, RZ ;  /* 0xbcd000000b027810 */ /* 0x000fc80007ffe1ff */
[----:B------:R-:W-:-:S04]  /*0ce0*/  FSETP.NEU.AND P0, PT, |R3|, R2, PT ;  /* 0x000000020300720b */ /* 0x000fc80003f0d200 */
[----:B------:R-:W-:Y:S02]  /*0cf0*/  FSEL R12, R6, R12, !P0 ;  /* 0x0000000c060c7208 */ /* 0x000fe40004000000 */
[----:B------:R-:W-:Y:S01]  /*0d00*/  FSEL R13, R5, R13, !P0 ;  /* 0x0000000d050d7208 */ /* 0x000fe20004000000 */
[----:B------:R-:W-:Y:S06]  /*0d10*/  BRA `(.L_x_13) ;  /* 0x0000000000547947 */ /* 0x000fec0003800000 */
.L_x_12:
[----:B------:R-:W-:-:S14]  /*0d20*/  DSETP.NAN.AND P0, PT, R6, R6, PT ;  /* 0x000000060600722a */ /* 0x000fdc0003f08000 */
[----:B------:R-:W-:Y:S05]  /*0d30*/  @P0 BRA `(.L_x_14) ;  /* 0x0000000000440947 */ /* 0x000fea0003800000 */
[----:B------:R-:W-:-:S14]  /*0d40*/  DSETP.NAN.AND P0, PT, R4, R4, PT ;  /* 0x000000040400722a */ /* 0x000fdc0003f08000 */
[----:B------:R-:W-:Y:S05]  /*0d50*/  @P0 BRA `(.L_x_15) ;  /* 0x0000000000300947 */ /* 0x000fea0003800000 */
[----:B------:R-:W-:Y:S01]  /*0d60*/  ISETP.NE.AND P0, PT, R21, R20, PT ;  /* 0x000000141500720c */ /* 0x000fe20003f05270 */
[----:B------:R-:W-:Y:S02]  /*0d70*/  IMAD.MOV.U32 R12, RZ, RZ, 0x0 ;  /* 0x00000000ff0c7424 */ /* 0x000fe400078e00ff */
[----:B------:R-:W-:-:S10]  /*0d80*/  IMAD.MOV.U32 R13, RZ, RZ, -0x80000 ;  /* 0xfff80000ff0d7424 */ /* 0x000fd400078e00ff */
[----:B------:R-:W-:Y:S05]  /*0d90*/  @!P0 BRA `(.L_x_13) ;  /* 0x0000000000348947 */ /* 0x000fea0003800000 */
[----:B------:R-:W-:Y:S02]  /*0da0*/  ISETP.NE.AND P0, PT, R21, 0x7ff00000, PT ;  /* 0x7ff000001500780c */ /* 0x000fe40003f05270 */
[----:B------:R-:W-:Y:S02]  /*0db0*/  LOP3.LUT R13, R7, 0x80000000, R5, 0x48, !PT ;  /* 0x80000000070d7812 */ /* 0x000fe400078e4805 */
[----:B------:R-:W-:-:S13]  /*0dc0*/  ISETP.EQ.OR P0, PT, R20, RZ, !P0 ;  /* 0x000000ff1400720c */ /* 0x000fda0004702670 */
[----:B------:R-:W-:Y:S01]  /*0dd0*/  @P0 LOP3.LUT R2, R13, 0x7ff00000, RZ, 0xfc, !PT ;  /* 0x7ff000000d020812 */ /* 0x000fe200078efcff */
[----:B------:R-:W-:Y:S02]  /*0de0*/  @!P0 IMAD.MOV.U32 R12, RZ, RZ, RZ ;  /* 0x000000ffff0c8224 */ /* 0x000fe400078e00ff */
[----:B------:R-:W-:Y:S02]  /*0df0*/  @P0 IMAD.MOV.U32 R12, RZ, RZ, RZ ;  /* 0x000000ffff0c0224 */ /* 0x000fe400078e00ff */
[----:B------:R-:W-:Y:S01]  /*0e00*/  @P0 IMAD.MOV.U32 R13, RZ, RZ, R2 ;  /* 0x000000ffff0d0224 */ /* 0x000fe200078e0002 */
[----:B------:R-:W-:Y:S06]  /*0e10*/  BRA `(.L_x_13) ;  /* 0x0000000000147947 */ /* 0x000fec0003800000 */
.L_x_15:
[----:B------:R-:W-:Y:S01]  /*0e20*/  LOP3.LUT R13, R5, 0x80000, RZ, 0xfc, !PT ;  /* 0x00080000050d7812 */ /* 0x000fe200078efcff */
[----:B------:R-:W-:Y:S01]  /*0e30*/  IMAD.MOV.U32 R12, RZ, RZ, R4 ;  /* 0x000000ffff0c7224 */ /* 0x000fe200078e0004 */
[----:B------:R-:W-:Y:S06]  /*0e40*/  BRA `(.L_x_13) ;  /* 0x0000000000087947 */ /* 0x000fec0003800000 */
.L_x_14:
[----:B------:R-:W-:Y:S01]  /*0e50*/  LOP3.LUT R13, R7, 0x80000, RZ, 0xfc, !PT ;  /* 0x00080000070d7812 */ /* 0x000fe200078efcff */
[----:B------:R-:W-:-:S07]  /*0e60*/  IMAD.MOV.U32 R12, RZ, RZ, R6 ;  /* 0x000000ffff0c7224 */ /* 0x000fce00078e0006 */
.L_x_13:
[----:B------:R-:W-:Y:S05]  /*0e70*/  BSYNC.RECONVERGENT B1 ;  /* 0x0000000000017941 */ /* 0x000fea0003800200 */
.L_x_11:
[----:B------:R-:W-:Y:S02]  /*0e80*/  IMAD.MOV.U32 R11, RZ, RZ, 0x0 ;  /* 0x00000000ff0b7424 */ /* 0x000fe400078e00ff */
[----:B------:R-:W-:Y:S02]  /*0e90*/  IMAD.MOV.U32 R2, RZ, RZ, R12 ;  /* 0x000000ffff027224 */ /* 0x000fe400078e000c */
[----:B------:R-:W-:Y:S01]  /*0ea0*/  IMAD.MOV.U32 R3, RZ, RZ, R13 ;  /* 0x000000ffff037224 */ /* 0x000fe200078e000d */
[----:B------:R-:W-:Y:S06]  /*0eb0*/  RET.REL.NODEC R10 `(_Z8gradTanhPdS_S_i) ;  /* 0xfffffff00a507950 */ /* 0x000fec0003c3ffff */
        .type           $_Z8gradTanhPdS_S_i$__internal_accurate_pow,@function
        .size           $_Z8gradTanhPdS_S_i$__internal_accurate_pow,(.L_x_28 - $_Z8gradTanhPdS_S_i$__internal_accurate_pow)
$_Z8gradTanhPdS_S_i$__internal_accurate_pow:
[----:B------:R-:W-:Y:S01]  /*0ec0*/  DADD R4, -RZ, |R2| ;  /* 0x00000000ff047229 */ /* 0x000fe20000000502 */
[----:B------:R-:W-:Y:S01]  /*0ed0*/  IMAD.MOV.U32 R14, RZ, RZ, RZ ;  /* 0x000000ffff0e7224 */ /* 0x000fe200078e00ff */
[----:B------:R-:W-:Y:S01]  /*0ee0*/  UMOV UR6, 0x7d2cafe2 ;  /* 0x7d2cafe200067882 */ /* 0x000fe20000000000 */
[----:B------:R-:W-:Y:S01]  /*0ef0*/  IMAD.MOV.U32 R18, RZ, RZ, 0x41ad3b5a ;  /* 0x41ad3b5aff127424 */ /* 0x000fe200078e00ff */
[----:B------:R-:W-:Y:S01]  /*0f00*/  UMOV UR7, 0x3eb0f5ff ;  /* 0x3eb0f5ff00077882 */ /* 0x000fe20000000000 */
[----:B------:R-:W-:Y:S01]  /*0f10*/  IMAD.MOV.U32 R19, RZ, RZ, 0x3ed0f5d2 ;  /* 0x3ed0f5d2ff137424 */ /* 0x000fe200078e00ff */
[----:B------:R-:W-:Y:S01]  /*0f20*/  UMOV UR8, 0x3b39803f ;  /* 0x3b39803f00087882 */ /* 0x000fe20000000000 */
[----:B------:R-:W-:-:S03]  /*0f30*/  UMOV UR9, 0x3c7abc9e ;  /* 0x3c7abc9e00097882 */ /* 0x000fc60000000000 */
[----:B------:R-:W-:Y:S01]  /*0f40*/  ISETP.GT.U32.AND P0, PT, R5, 0xfffff, PT ;  /* 0x000fffff0500780c */ /* 0x000fe20003f04070 */
[----:B------:R-:W-:-:S12]  /*0f50*/  IMAD.MOV.U32 R6, RZ, RZ, R5 ;  /* 0x000000ffff067224 */ /* 0x000fd800078e0005 */
[----:B------:R-:W-:-:S10]  /*0f60*/  @!P0 DMUL R22, R4, 1.80143985094819840000e+16 ;  /* 0x4350000004168828 */ /* 0x000fd40000000000 */
[----:B------:R-:W-:Y:S02]  /*0f70*/  @!P0 IMAD.MOV.U32 R6, RZ, RZ, R23 ;  /* 0x000000ffff068224 */ /* 0x000fe400078e0017 */
[----:B------:R-:W-:-:S03]  /*0f80*/  @!P0 IMAD.MOV.U32 R4, RZ, RZ, R22 ;  /* 0x000000ffff048224 */ /* 0x000fc600078e0016 */
[----:B------:R-:W-:Y:S01]  /*0f90*/  LOP3.LUT R6, R6, 0x800fffff, RZ, 0xc0, !PT ;  /* 0x800fffff06067812 */ /* 0x000fe200078ec0ff */
[----:B------:R-:W-:Y:S01]  /*0fa0*/  IMAD.MOV.U32 R12, RZ, RZ, R4 ;  /* 0x000000ffff0c7224 */ /* 0x000fe200078e0004 */
[----:B------:R-:W-:Y:S02]  /*0fb0*/  SHF.R.U32.HI R4, RZ, 0x14, R5 ;  /* 0x00000014ff047819 */ /* 0x000fe40000011605 */
[----:B------:R-:W-:Y:S02]  /*0fc0*/  LOP3.LUT R13, R6, 0x3ff00000, RZ, 0xfc, !PT ;  /* 0x3ff00000060d7812 */ /* 0x000fe400078efcff */
[----:B------:R-:W-:Y:S02]  /*0fd0*/  @!P0 LEA.HI R4, R23, 0xffffffca, RZ, 0xc ;  /* 0xffffffca17048811 */ /* 0x000fe400078f60ff */
[----:B------:R-:W-:-:S03]  /*0fe0*/  ISETP.GE.U32.AND P1, PT, R13, 0x3ff6a09f, PT ;  /* 0x3ff6a09f0d00780c */ /* 0x000fc60003f26070 */
[----:B------:R-:W-:-:S10]  /*0ff0*/  VIADD R5, R4, 0xfffffc01 ;  /* 0xfffffc0104057836 */ /* 0x000fd40000000000 */
[----:B------:R-:W-:Y:S02]  /*1000*/  @P1 VIADD R7, R13, 0xfff00000 ;  /* 0xfff000000d071836 */ /* 0x000fe40000000000 */
[----:B------:R-:W-:Y:S02]  /*1010*/  @P1 VIADD R5, R4, 0xfffffc02 ;  /* 0xfffffc0204051836 */ /* 0x000fe40000000000 */
[----:B------:R-:W-:-:S03]  /*1020*/  @P1 IMAD.MOV.U32 R13, RZ, RZ, R7 ;  /* 0x000000ffff0d1224 */ /* 0x000fc600078e0007 */
[----:B------:R-:W-:Y:S01]  /*1030*/  LOP3.LUT R4, R5, 0x80000000, RZ, 0x3c, !PT ;  /* 0x8000000005047812 */ /* 0x000fe200078e3cff */
[----:B------:R-:W-:Y:S02]  /*1040*/  IMAD.MOV.U32 R5, RZ, RZ, 0x43300000 ;  /* 0x43300000ff057424 */ /* 0x000fe400078e00ff */
[C---:B------:R-:W-:Y:S02]  /*1050*/  DADD R8, R12.reuse, 1 ;  /* 0x3ff000000c087429 */ /* 0x040fe40000000000 */
[----:B------:R-:W-:-:S04]  /*1060*/  DADD R12, R12, -1 ;  /* 0xbff000000c0c7429 */ /* 0x000fc80000000000 */
[----:B------:R-:W0:Y:S02]  /*1070*/  MUFU.RCP64H R15, R9 ;  /* 0x00000009000f7308 */ /* 0x000e240000001800 */
[----:B0-----:R-:W-:-:S08]  /*1080*/  DFMA R6, -R8, R14, 1 ;  /* 0x3ff000000806742b */ /* 0x001fd0000000010e */
[----:B------:R-:W-:-:S08]  /*1090*/  DFMA R6, R6, R6, R6 ;  /* 0x000000060606722b */ /* 0x000fd00000000006 */
[----:B------:R-:W-:-:S08]  /*10a0*/  DFMA R14, R14, R6, R14 ;  /* 0x000000060e0e722b */ /* 0x000fd0000000000e */
[----:B------:R-:W-:-:S08]  /*10b0*/  DMUL R6, R12, R14 ;  /* 0x0000000e0c067228 */ /* 0x000fd00000000000 */
[----:B------:R-:W-:-:S08]  /*10c0*/  DFMA R6, R12, R14, R6 ;  /* 0x0000000e0c06722b */ /* 0x000fd00000000006 */
[----:B------:R-:W-:Y:S02]  /*10d0*/  DMUL R16, R6, R6 ;  /* 0x0000000606107228 */ /* 0x000fe40000000000 */
[----:B------:R-:W-:-:S06]  /*10e0*/  DADD R20, R12, -R6 ;  /* 0x000000000c147229 */ /* 0x000fcc0000000806 */
[----:B------:R-:W-:Y:S01]  /*10f0*/  DFMA R8, R16, UR6, R18 ;  /* 0x0000000610087c2b */ /* 0x000fe20008000012 */
[----:B------:R-:W-:Y:S01]  /*1100*/  UMOV UR6, 0x75488a3f ;  /* 0x75488a3f00067882 */ /* 0x000fe20000000000 */
[----:B------:R-:W-:Y:S01]  /*1110*/  UMOV UR7, 0x3ef3b20a ;  /* 0x3ef3b20a00077882 */ /* 0x000fe20000000000 */
[----:B------:R-:W-:-:S05]  /*1120*/  DADD R20, R20, R20 ;  /* 0x0000000014147229 */ /* 0x000fca0000000014 */
[----:B------:R-:W-:Y:S01]  /*1130*/  DFMA R8, R16, R8, UR6 ;  /* 0x0000000610087e2b */ /* 0x000fe20008000008 */
[----:B------:R-:W-:Y:S01]  /*1140*/  UMOV UR6, 0xe4faecd5 ;  /* 0xe4faecd500067882 */ /* 0x000fe20000000000 */
[----:B------:R-:W-:Y:S01]  /*1150*/  UMOV UR7, 0x3f1745cd ;  /* 0x3f1745cd00077882 */ /* 0x000fe20000000000 */
[-C--:B------:R-:W-:Y:S02]  /*1160*/  DFMA R20, R12, -R6.reuse, R20 ;  /* 0x800000060c14722b */ /* 0x080fe40000000014 */
[----:B------:R-:W-:-:S03]  /*1170*/  DMUL R12, R6, R6 ;  /* 0x00000006060c7228 */ /* 0x000fc60000000000 */
[----:B------:R-:W-:Y:S01]  /*1180*/  DFMA R8, R16, R8, UR6 ;  /* 0x0000000610087e2b */ /* 0x000fe20008000008 */
[----:B------:R-:W-:Y:S01]  /*1190*/  UMOV UR6, 0x258a578b ;  /* 0x258a578b00067882 */ /* 0x000fe20000000000 */
[----:B------:R-:W-:Y:S01]  /*11a0*/  UMOV UR7, 0x3f3c71c7 ;  /* 0x3f3c71c700077882 */ /* 0x000fe20000000000 */
[----:B------:R-:W-:-:S05]  /*11b0*/  DMUL R14, R14, R20 ;  /* 0x000000140e0e7228 */ /* 0x000fca0000000000 */
        /* <DEDUP_REMOVED lines=10> */
[----:B------:R-:W-:Y:S01]  /*1260*/  DADD R24, -R8, UR6 ;  /* 0x0000000608187e29 */ /* 0x000fe20008000100 */
[----:B------:R-:W-:Y:S01]  /*1270*/  UMOV UR6, 0xb9e7b0 ;  /* 0x00b9e7b000067882 */ /* 0x000fe20000000000 */
[----:B------:R-:W-:-:S06]  /*1280*/  UMOV UR7, 0x3c46a4cb ;  /* 0x3c46a4cb00077882 */ /* 0x000fcc0000000000 */
[----:B------:R-:W-:Y:S02]  /*1290*/  DFMA R20, R16, R18, R24 ;  /* 0x000000121014722b */ /* 0x000fe40000000018 */
[C---:B------:R-:W-:Y:S01]  /*12a0*/  DMUL R16, R6.reuse, R12 ;  /* 0x0000000c06107228 */ /* 0x040fe20000000000 */
[----:B------:R-:W-:Y:S01]  /*12b0*/  VIADD R19, R15, 0x100000 ;  /* 0x001000000f137836 */ /* 0x000fe20000000000 */
[----:B------:R-:W-:Y:S01]  /*12c0*/  DFMA R24, R6, R6, -R12 ;  /* 0x000000060618722b */ /* 0x000fe2000000080c */
[----:B------:R-:W-:-:S03]  /*12d0*/  IMAD.MOV.U32 R18, RZ, RZ, R14 ;  /* 0x000000ffff127224 */ /* 0x000fc600078e000e */
[----:B------:R-:W-:Y:S01]  /*12e0*/  DADD R20, R20, -UR6 ;  /* 0x8000000614147e29 */ /* 0x000fe20008000000 */
[----:B------:R-:W-:Y:S01]  /*12f0*/  UMOV UR6, 0x80000000 ;  /* 0x8000000000067882 */ /* 0x000fe20000000000 */
[C---:B------:R-:W-:Y:S01]  /*1300*/  DFMA R26, R6.reuse, R12, -R16 ;  /* 0x0000000c061a722b */ /* 0x040fe20000000810 */
[----:B------:R-:W-:Y:S01]  /*1310*/  UMOV UR7, 0x43300000 ;  /* 0x4330000000077882 */ /* 0x000fe20000000000 */
[----:B------:R-:W-:-:S04]  /*1320*/  DFMA R24, R6, R18, R24 ;  /* 0x000000120618722b */ /* 0x000fc80000000018 */
[----:B------:R-:W-:Y:S02]  /*1330*/  DADD R18, R8, R20 ;  /* 0x0000000008127229 */ /* 0x000fe40000000014 */
[----:B------:R-:W-:-:S06]  /*1340*/  DFMA R26, R14, R12, R26 ;  /* 0x0000000c0e1a722b */ /* 0x000fcc000000001a */
[----:B------:R-:W-:Y:S02]  /*1350*/  DMUL R12, R18, R16 ;  /* 0x00000010120c7228 */ /* 0x000fe40000000000 */
[----:B------:R-:W-:Y:S02]  /*1360*/  DFMA R24, R6, R24, R26 ;  /* 0x000000180618722b */ /* 0x000fe4000000001a */
[----:B------:R-:W-:-:S04]  /*1370*/  DADD R26, R8, -R18 ;  /* 0x00000000081a7229 */ /* 0x000fc80000000812 */
[----:B------:R-:W-:-:S04]  /*1380*/  DFMA R8, R18, R16, -R12 ;  /* 0x000000101208722b */ /* 0x000fc8000000080c */
[----:B------:R-:W-:-:S04]  /*1390*/  DADD R26, R20, R26 ;  /* 0x00000000141a7229 */ /* 0x000fc8000000001a */
[----:B------:R-:W-:-:S08]  /*13a0*/  DFMA R8, R18, R24, R8 ;  /* 0x000000181208722b */ /* 0x000fd00000000008 */
[----:B------:R-:W-:-:S08]  /*13b0*/  DFMA R26, R26, R16, R8 ;  /* 0x000000101a1a722b */ /* 0x000fd00000000008 */
[----:B------:R-:W-:-:S08]  /*13c0*/  DADD R16, R12, R26 ;  /* 0x000000000c107229 */ /* 0x000fd0000000001a */
[--C-:B------:R-:W-:Y:S02]  /*13d0*/  DADD R8, R6, R16.reuse ;  /* 0x0000000006087229 */ /* 0x100fe40000000010 */
[----:B------:R-:W-:-:S06]  /*13e0*/  DADD R12, R12, -R16 ;  /* 0x000000000c0c7229 */ /* 0x000fcc0000000810 */
[----:B------:R-:W-:Y:S02]  /*13f0*/  DADD R6, R6, -R8 ;  /* 0x0000000006067229 */ /* 0x000fe40000000808 */
[----:B------:R-:W-:-:S06]  /*1400*/  DADD R12, R26, R12 ;  /* 0x000000001a0c7229 */ /* 0x000fcc000000000c */
[----:B------:R-:W-:-:S08]  /*1410*/  DADD R6, R16, R6 ;  /* 0x0000000010067229 */ /* 0x000fd00000000006 */
[----:B------:R-:W-:-:S08]  /*1420*/  DADD R6, R12, R6 ;  /* 0x000000000c067229 */ /* 0x000fd00000000006 */
[----:B------:R-:W-:Y:S02]  /*1430*/  DADD R6, R14, R6 ;  /* 0x000000000e067229 */ /* 0x000fe40000000006 */
[----:B------:R-:W-:Y:S01]  /*1440*/  DADD R14, R4, -UR6 ;  /* 0x80000006040e7e29 */ /* 0x000fe20008000000 */
[----:B------:R-:W-:Y:S01]  /*1450*/  UMOV UR6, 0xfefa39ef ;  /* 0xfefa39ef00067882 */ /* 0x000fe20000000000 */
[----:B------:R-:W-:-:S04]  /*1460*/  UMOV UR7, 0x3fe62e42 ;  /* 0x3fe62e4200077882 */ /* 0x000fc80000000000 */
[----:B------:R-:W-:-:S08]  /*1470*/  DADD R12, R8, R6 ;  /* 0x00000000080c7229 */ /* 0x000fd00000000006 */
[--C-:B------:R-:W-:Y:S02]  /*1480*/  DFMA R4, R14, UR6, R12.reuse ;  /* 0x000000060e047c2b */ /* 0x100fe4000800000c */
[----:B------:R-:W-:-:S06]  /*1490*/  DADD R8, R8, -R12 ;  /* 0x0000000008087229 */ /* 0x000fcc000000080c */
[----:B------:R-:W-:Y:S02]  /*14a0*/  DFMA R16, R14, -UR6, R4 ;  /* 0x800000060e107c2b */ /* 0x000fe40008000004 */
[----:B------:R-:W-:-:S06]  /*14b0*/  DADD R8, R6, R8 ;  /* 0x0000000006087229 */ /* 0x000fcc0000000008 */
[----:B------:R-:W-:-:S08]  /*14c0*/  DADD R16, -R12, R16 ;  /* 0x000000000c107229 */ /* 0x000fd00000000110 */
[----:B------:R-:W-:-:S08]  /*14d0*/  DADD R8, R8, -R16 ;  /* 0x0000000008087229 */ /* 0x000fd00000000810 */
[----:B------:R-:W-:-:S08]  /*14e0*/  DFMA R8, R14, UR8, R8 ;  /* 0x000000080e087c2b */ /* 0x000fd00008000008 */
[----:B------:R-:W-:-:S08]  /*14f0*/  DADD R6, R4, R8 ;  /* 0x0000000004067229 */ /* 0x000fd00000000008 */
[----:B------:R-:W-:Y:S02]  /*1500*/  DADD R12, R4, -R6 ;  /* 0x00000000040c7229 */ /* 0x000fe40000000806 */
[----:B------:R-:W-:-:S06]  /*1510*/  DMUL R4, R6, 2 ;  /* 0x4000000006047828 */ /* 0x000fcc0000000000 */
[----:B------:R-:W-:Y:S02]  /*1520*/  DADD R12, R8, R12 ;  /* 0x00000000080c7229 */ /* 0x000fe4000000000c */
[----:B------:R-:W-:Y:S01]  /*1530*/  DFMA R6, R6, 2, -R4 ;  /* 0x400000000606782b */ /* 0x000fe20000000804 */
[----:B------:R-:W-:Y:S02]  /*1540*/  IMAD.MOV.U32 R8, RZ, RZ, 0x652b82fe ;  /* 0x652b82feff087424 */ /* 0x000fe400078e00ff */
[----:B------:R-:W-:-:S05]  /*1550*/  IMAD.MOV.U32 R9, RZ, RZ, 0x3ff71547 ;  /* 0x3ff71547ff097424 */ /* 0x000fca00078e00ff */
[----:B------:R-:W-:-:S08]  /*1560*/  DFMA R12, R12, 2, R6 ;  /* 0x400000000c0c782b */ /* 0x000fd00000000006 */
[----:B------:R-:W-:-:S08]  /*1570*/  DADD R6, R4, R12 ;  /* 0x0000000004067229 */ /* 0x000fd0000000000c */
[----:B------:R-:W-:Y:S02]  /*1580*/  DFMA R8, R6, R8, 6.75539944105574400000e+15 ;  /* 0x433800000608742b */ /* 0x000fe40000000008 */
[----:B------:R-:W-:Y:S01]  /*1590*/  FSETP.GEU.AND P0, PT, |R7|, 4.1917929649353027344, PT ;  /* 0x4086232b0700780b */ /* 0x000fe20003f0e200 */
[----:B------:R-:W-:-:S05]  /*15a0*/  DADD R4, R4, -R6 ;  /* 0x0000000004047229 */ /* 0x000fca0000000806 */
[----:B------:R-:W-:-:S03]  /*15b0*/  DADD R14, R8, -6.75539944105574400000e+15 ;  /* 0xc3380000080e7429 */ /* 0x000fc60000000000 */
[----:B------:R-:W-:-:S05]  /*15c0*/  DADD R12, R12, R4 ;  /* 0x000000000c0c7229 */ /* 0x000fca0000000004 */
        /* <DEDUP_REMOVED lines=36> */
[----:B------:R-:W-:Y:S01]  /*1810*/  IMAD.MOV.U32 R4, RZ, RZ, R14 ;  /* 0x000000ffff047224 */ /* 0x000fe200078e000e */
[----:B------:R-:W-:Y:S06]  /*1820*/  @!P0 BRA `(.L_x_16) ;  /* 0x0000000000308947 */ /* 0x000fec0003800000 */
[----:B------:R-:W-:Y:S01]  /*1830*/  FSETP.GEU.AND P1, PT, |R7|, 4.2275390625, PT ;  /* 0x408748000700780b */ /* 0x000fe20003f2e200 */
[C---:B------:R-:W-:Y:S02]  /*1840*/  DADD R16, R6.reuse, +INF ;  /* 0x7ff0000006107429 */ /* 0x040fe40000000000 */
[----:B------:R-:W-:-:S08]  /*1850*/  DSETP.GEU.AND P0, PT, R6, RZ, PT ;  /* 0x000000ff0600722a */ /* 0x000fd00003f0e000 */
[----:B------:R-:W-:Y:S02]  /*1860*/  FSEL R5, R17, RZ, P0 ;  /* 0x000000ff11057208 */ /* 0x000fe40000000000 */
[----:B------:R-:W-:-:S04]  /*1870*/  @!P1 LEA.HI R4, R8, R8, RZ, 0x1 ;  /* 0x0000000808049211 */ /* 0x000fc800078f08ff */
[----:B------:R-:W-:Y:S02]  /*1880*/  @!P1 SHF.R.S32.HI R7, RZ, 0x1, R4 ;  /* 0x00000001ff079819 */ /* 0x000fe40000011404 */
[----:B------:R-:W-:-:S03]  /*1890*/  FSEL R4, R16, RZ, P0 ;  /* 0x000000ff10047208 */ /* 0x000fc60000000000 */
[----:B------:R-:W-:Y:S02]  /*18a0*/  @!P1 IMAD.IADD R6, R8, 0x1, -R7 ;  /* 0x0000000108069824 */ /* 0x000fe400078e0a07 */
[----:B------:R-:W-:-:S03]  /*18b0*/  @!P1 IMAD R15, R7, 0x100000, R15 ;  /* 0x00100000070f9824 */ /* 0x000fc600078e020f */
[----:B------:R-:W-:Y:S01]  /*18c0*/  @!P1 LEA R7, R6, 0x3ff00000, 0x14 ;  /* 0x3ff0000006079811 */ /* 0x000fe200078ea0ff */
[----:B------:R-:W-:-:S06]  /*18d0*/  @!P1 IMAD.MOV.U32 R6, RZ, RZ, RZ ;  /* 0x000000ffff069224 */ /* 0x000fcc00078e00ff */
[----:B------:R-:W-:-:S11]  /*18e0*/  @!P1 DMUL R4, R14, R6 ;  /* 0x000000060e049228 */ /* 0x000fd60000000000 */
.L_x_16:
[----:B------:R-:W-:Y:S01]  /*18f0*/  DFMA R6, R12, R4, R4 ;  /* 0x000000040c06722b */ /* 0x000fe20000000004 */
[----:B------:R-:W-:Y:S01]  /*1900*/  IMAD.MOV.U32 R11, RZ, RZ, 0x0 ;  /* 0x00000000ff0b7424 */ /* 0x000fe200078e00ff */
[----:B------:R-:W-:-:S08]  /*1910*/  DSETP.NEU.AND P0, PT, |R4|, +INF , PT ;  /* 0x7ff000000400742a */ /* 0x000fd00003f0d200 */
[----:B------:R-:W-:Y:S02]  /*1920*/  FSEL R12, R4, R6, !P0 ;  /* 0x00000006040c7208 */ /* 0x000fe40004000000 */
[----:B------:R-:W-:Y:S01]  /*1930*/  FSEL R13, R5, R7, !P0 ;  /* 0x00000007050d7208 */ /* 0x000fe20004000000 */
[----:B------:R-:W-:Y:S06]  /*1940*/  RET.REL.NODEC R10 `(_Z8gradTanhPdS_S_i) ;  /* 0xffffffe40aac7950 */ /* 0x000fec0003c3ffff */
.L_x_17:
        /* <DEDUP_REMOVED lines=11> */
.L_x_28:


//--------------------- .text._Z11cudaPowGradPdS_S_di --------------------------
	.section	.text._Z11cudaPowGradPdS_S_di,"ax",@progbits
	.align	128
        .global         _Z11cudaPowGradPdS_S_di
        .type           _Z11cudaPowGradPdS_S_di,@function
        .size           _Z11cudaPowGradPdS_S_di,(.L_x_29 - _Z11cudaPowGradPdS_S_di)
        .other          _Z11cudaPowGradPdS_S_di,@"STO_CUDA_ENTRY STV_DEFAULT"
_Z11cudaPowGradPdS_S_di:
.text._Z11cudaPowGradPdS_S_di:
        /* <DEDUP_REMOVED lines=10> */
[----:B------:R-:W2:Y:S01]  /*00a0*/  LDC.64 R4, c[0x0][0x398] ;  /* 0x0000e600ff047b82 */ /* 0x000ea20000000a00 */
[----:B0-----:R-:W-:-:S06]  /*00b0*/  IMAD.WIDE R2, R20, 0x8, R2 ;  /* 0x0000000814027825 */ /* 0x001fcc00078e0202 */
[----:B-1----:R-:W3:Y:S01]  /*00c0*/  LDG.E.64 R2, desc[UR4][R2.64] ;  /* 0x0000000402027981 */ /* 0x002ee2000c1e1b00 */
[----:B------:R-:W-:Y:S01]  /*00d0*/  BSSY.RECONVERGENT B0, `(.L_x_18) ;  /* 0x0000022000007945 */ /* 0x000fe20003800200 */
[----:B--2---:R-:W-:-:S10]  /*00e0*/  DADD R4, R4, -1 ;  /* 0xbff0000004047429 */ /* 0x004fd40000000000 */
[----:B------:R-:W-:-:S04]  /*00f0*/  SHF.R.U32.HI R0, RZ, 0x14, R5 ;  /* 0x00000014ff007819 */ /* 0x000fc80000011605 */
[----:B------:R-:W-:-:S05]  /*0100*/  LOP3.LUT R0, R0, 0x7ff, RZ, 0xc0, !PT ;  /* 0x000007ff00007812 */ /* 0x000fca00078ec0ff */
[----:B------:R-:W-:-:S05]  /*0110*/  VIADD R7, R0, 0xfffffc0c ;  /* 0xfffffc0c00077836 */ /* 0x000fca0000000000 */
[CC--:B------:R-:W-:Y:S02]  /*0120*/  SHF.L.U32 R0, R4.reuse, R7.reuse, RZ ;  /* 0x0000000704007219 */ /* 0x0c0fe400000006ff */
[----:B------:R-:W-:Y:S02]  /*0130*/  SHF.L.U64.HI R7, R4, R7, R5 ;  /* 0x0000000704077219 */ /* 0x000fe40000010205 */
[----:B------:R-:W-:-:S04]  /*0140*/  ISETP.NE.U32.AND P0, PT, R0, RZ, PT ;  /* 0x000000ff0000720c */ /* 0x000fc80003f05070 */
[----:B------:R-:W-:-:S04]  /*0150*/  ISETP.NE.AND.EX P0, PT, R7, -0x80000000, PT, P0 ;  /* 0x800000000700780c */ /* 0x000fc80003f05300 */
[----:B------:R-:W-:Y:S01]  /*0160*/  PLOP3.LUT P1, PT, P0, PT, PT, 0x8, 0x80 ;  /* 0x000000000080781c */ /* 0x000fe2000072e170 */
[----:B---3--:R-:W-:-:S06]  /*0170*/  DSETP.NEU.AND P2, PT, R2, RZ, PT ;  /* 0x000000ff0200722a */ /* 0x008fcc0003f4d000 */
[----:B------:R-:W-:-:S08]  /*0180*/  ISETP.GE.OR P3, PT, R5, RZ, P2 ;  /* 0x000000ff0500720c */ /* 0x000fd00001766670 */
[----:B------:R-:W-:Y:S01]  /*0190*/  @!P2 DSETP.NEU.AND P1, PT, |R4|, 0.5, !P0 ;  /* 0x3fe000000400a42a */ /* 0x000fe2000472d200 */
[----:B------:R-:W-:-:S05]  /*01a0*/  @!P2 IMAD.MOV.U32 R6, RZ, RZ, RZ ;  /* 0x000000ffff06a224 */ /* 0x000fca00078e00ff */
[----:B------:R-:W-:-:S04]  /*01b0*/  @!P2 SEL R7, R3, RZ, P1 ;  /* 0x000000ff0307a207 */ /* 0x000fc80000800000 */
[----:B------:R-:W-:Y:S01]  /*01c0*/  @!P3 LOP3.LUT R7, R7, 0x7ff00000, RZ, 0xfc, !PT ;  /* 0x7ff000000707b812 */ /* 0x000fe200078efcff */
[----:B------:R-:W-:Y:S06]  /*01d0*/  @!P2 BRA `(.L_x_19) ;  /* 0x000000000044a947 */ /* 0x000fec0003800000 */
[----:B------:R-:W-:Y:S01]  /*01e0*/  DADD R10, -RZ, |R2| ;  /* 0x00000000ff0a7229 */ /* 0x000fe20000000502 */
[----:B------:R-:W-:Y:S01]  /*01f0*/  BSSY.RECONVERGENT B1, `(.L_x_20) ;  /* 0x0000003000017945 */ /* 0x000fe20003800200 */
[----:B------:R-:W-:-:S09]  /*0200*/  MOV R0, 0x220 ;  /* 0x0000022000007802 */ /* 0x000fd20000000f00 */
[----:B------:R-:W-:Y:S05]  /*0210*/  CALL.REL.NOINC `($_Z11cudaPowGradPdS_S_di$__internal_accurate_pow) ;  /* 0x0000000000f47944 */ /* 0x000fea0003c00000 */
[----:B------:R-:W-:Y:S05]  /*0220*/  BSYNC.RECONVERGENT B1 ;  /* 0x0000000000017941 */ /* 0x000fea0003800200 */
.L_x_20:
[----:B------:R-:W0:Y:S01]  /*0230*/  FRND.F64.TRUNC R6, R4 ;  /* 0x0000000400067313 */ /* 0x000e22000030d800 */
[----:B------:R-:W-:Y:S01]  /*0240*/  IMAD.MOV.U32 R8, RZ, RZ, R11 ;  /* 0x000000ffff087224 */ /* 0x000fe200078e000b */
[----:B------:R-:W-:Y:S01]  /*0250*/  ISETP.GE.AND P2, PT, R3, RZ, PT ;  /* 0x000000ff0300720c */ /* 0x000fe20003f46270 */
[----:B------:R-:W-:-:S06]  /*0260*/  IMAD.MOV.U32 R9, RZ, RZ, R12 ;  /* 0x000000ffff097224 */ /* 0x000fcc00078e000c */
[----:B------:R-:W-:Y:S02]  /*0270*/  DADD R8, -RZ, -R8 ;  /* 0x00000000ff087229 */ /* 0x000fe40000000908 */
[----:B0-----:R-:W-:-:S08]  /*0280*/  DSETP.NEU.AND P0, PT, R4, R6, PT ;  /* 0x000000060400722a */ /* 0x001fd00003f0d000 */
[-C--:B------:R-:W-:Y:S02]  /*0290*/  FSEL R6, R8, R11.reuse, P1 ;  /* 0x0000000b08067208 */ /* 0x080fe40000800000 */
[-C--:B------:R-:W-:Y:S02]  /*02a0*/  FSEL R7, R9, R12.reuse, P1 ;  /* 0x0000000c09077208 */ /* 0x080fe40000800000 */
[----:B------:R-:W-:Y:S02]  /*02b0*/  FSEL R6, R6, R11, !P2 ;  /* 0x0000000b06067208 */ /* 0x000fe40005000000 */
[----:B------:R-:W-:Y:S02]  /*02c0*/  FSEL R7, R7, R12, !P2 ;  /* 0x0000000c07077208 */ /* 0x000fe40005000000 */
[----:B------:R-:W-:Y:S02]  /*02d0*/  @P0 FSEL R6, R6, RZ, P2 ;  /* 0x000000ff06060208 */ /* 0x000fe40001000000 */
[----:B------:R-:W-:-:S07]  /*02e0*/  @P0 FSEL R7, R7, -QNAN , P2 ;  /* 0xfff8000007070808 */ /* 0x000fce0001000000 */
.L_x_19:
[----:B------:R-:W-:Y:S05]  /*02f0*/  BSYNC.RECONVERGENT B0 ;  /* 0x0000000000007941 */ /* 0x000fea0003800200 */
.L_x_18:
[----:B------:R-:W-:Y:S01]  /*0300*/  DADD R8, R2, R4 ;  /* 0x0000000002087229 */ /* 0x000fe20000000004 */
[----:B------:R-:W-:Y:S09]  /*0310*/  BSSY.RECONVERGENT B0, `(.L_x_21) ;  /* 0x000001c000007945 */ /* 0x000ff20003800200 */
[----:B------:R-:W-:-:S04]  /*0320*/  LOP3.LUT R8, R9, 0x7ff00000, RZ, 0xc0, !PT ;  /* 0x7ff0000009087812 */ /* 0x000fc800078ec0ff */
[----:B------:R-:W-:-:S13]  /*0330*/  ISETP.NE.AND P0, PT, R8, 0x7ff00000, PT ;  /* 0x7ff000000800780c */ /* 0x000fda0003f05270 */
[----:B------:R-:W-:Y:S05]  /*0340*/  @P0 BRA `(.L_x_22) ;  /* 0x0000000000600947 */ /* 0x000fea0003800000 */
[----:B------:R-:W-:-:S14]  /*0350*/  DSETP.NAN.AND P0, PT, R2, R4, PT ;  /* 0x000000040200722a */ /* 0x000fdc0003f08000 */
[----:B------:R-:W-:Y:S01]  /*0360*/  @P0 DADD R6, R2, R4 ;  /* 0x0000000002060229 */ /* 0x000fe20000000004 */
[----:B------:R-:W-:Y:S10]  /*0370*/  @P0 BRA `(.L_x_22) ;  /* 0x0000000000540947 */ /* 0x000ff40003800000 */
[----:B------:R-:W-:-:S14]  /*0380*/  DSETP.NEU.AND P0, PT, |R4|, +INF , PT ;  /* 0x7ff000000400742a */ /* 0x000fdc0003f0d200 */
[----:B------:R-:W-:Y:S05]  /*0390*/  @P0 BRA `(.L_x_23) ;  /* 0x0000000000200947 */ /* 0x000fea0003800000 */
[----:B------:R-:W-:Y:S01]  /*03a0*/  ISETP.GE.AND P1, PT, R5, RZ, PT ;  /* 0x000000ff0500720c */ /* 0x000fe20003f26270 */
[----:B------:R-:W-:-:S06]  /*03b0*/  DSETP.GT.AND P0, PT, |R2|, 1, PT ;  /* 0x3ff000000200742a */ /* 0x000fcc0003f04200 */
[----:B------:R-:W-:Y:S01]  /*03c0*/  SEL R6, RZ, 0x7ff00000, !P0 ;  /* 0x7ff00000ff067807 */ /* 0x000fe20004000000 */
[----:B------:R-:W-:-:S05]  /*03d0*/  DSETP.NEU.AND P0, PT, R2, -1, PT ;  /* 0xbff000000200742a */ /* 0x000fca0003f0d000 */
[----:B------:R-:W-:-:S04]  /*03e0*/  @!P1 LOP3.LUT R6, R6, 0x7ff00000, RZ, 0x3c, !PT ;  /* 0x7ff0000006069812 */ /* 0x000fc800078e3cff */
[----:B------:R-:W-:Y:S01]  /*03f0*/  SEL R7, R6, 0x3ff00000, P0 ;  /* 0x3ff0000006077807 */ /* 0x000fe20000000000 */
[----:B------:R-:W-:Y:S01]  /*0400*/  IMAD.MOV.U32 R6, RZ, RZ, RZ ;  /* 0x000000ffff067224 */ /* 0x000fe200078e00ff */
[----:B------:R-:W-:Y:S06]  /*0410*/  BRA `(.L_x_22) ;  /* 0x00000000002c7947 */ /* 0x000fec0003800000 */
.L_x_23:
[----:B------:R-:W-:-:S14]  /*0420*/  DSETP.NEU.AND P0, PT, |R2|, +INF , PT ;  /* 0x7ff000000200742a */ /* 0x000fdc0003f0d200 */
[----:B------:R-:W-:Y:S05]  /*0430*/  @P0 BRA `(.L_x_22) ;  /* 0x0000000000240947 */ /* 0x000fea0003800000 */
[C---:B------:R-:W-:Y:S01]  /*0440*/  ISETP.GE.AND P0, PT, R5.reuse, RZ, PT ;  /* 0x000000ff0500720c */ /* 0x040fe20003f06270 */
[----:B------:R-:W-:Y:S01]  /*0450*/  IMAD.MOV.U32 R6, RZ, RZ, RZ ;  /* 0x000000ffff067224 */ /* 0x000fe200078e00ff */
[----:B------:R-:W-:Y:S02]  /*0460*/  LOP3.LUT R0, R5, 0x7fffffff, RZ, 0xc0, !PT ;  /* 0x7fffffff05007812 */ /* 0x000fe400078ec0ff */
[----:B------:R-:W-:Y:S02]  /*0470*/  SEL R7, RZ, 0x7ff00000, !P0 ;  /* 0x7ff00000ff077807 */ /* 0x000fe40004000000 */
[----:B------:R-:W-:Y:S02]  /*0480*/  ISETP.GE.AND P2, PT, R3, RZ, PT ;  /* 0x000000ff0300720c */ /* 0x000fe40003f46270 */
[----:B------:R-:W-:Y:S01]  /*0490*/  ISETP.NE.AND P0, PT, R0, 0x3fe00000, PT ;  /* 0x3fe000000000780c */ /* 0x000fe20003f05270 */
[----:B------:R-:W-:-:S05]  /*04a0*/  VIADD R0, R7, 0x80000000 ;  /* 0x8000000007007836 */ /* 0x000fca0000000000 */
[----:B------:R-:W-:-:S05]  /*04b0*/  SEL R0, R0, R7, P0 ;  /* 0x0000000700007207 */ /* 0x000fca0000000000 */
[----:B------:R-:W-:-:S07]  /*04c0*/  @!P2 SEL R7, R0, R7, P1 ;  /* 0x000000070007a207 */ /* 0x000fce0000800000 */
.L_x_22:
[----:B------:R-:W-:Y:S05]  /*04d0*/  BSYNC.RECONVERGENT B0 ;  /* 0x0000000000007941 */ /* 0x000fea0003800200 */
.L_x_21:
[----:B------:R-:W0:Y:S08]  /*04e0*/  LDC.64 R8, c[0x0][0x388] ;  /* 0x0000e200ff087b82 */ /* 0x000e300000000a00 */
[----:B------:R-:W1:Y:S08]  /*04f0*/  LDC.64 R10, c[0x0][0x390] ;  /* 0x0000e400ff0a7b82 */ /* 0x000e700000000a00 */
[----:B------:R-:W2:Y:S01]  /*0500*/  LDC.64 R12, c[0x0][0x398] ;  /* 0x0000e600ff0c7b82 */ /* 0x000ea20000000a00 */
[----:B0-----:R-:W-:-:S06]  /*0510*/  IMAD.WIDE R8, R20, 0x8, R8 ;  /* 0x0000000814087825 */ /* 0x001fcc00078e0208 */
[----:B------:R-:W3:Y:S01]  /*0520*/  LDG.E.64 R8, desc[UR4][R8.64] ;  /* 0x0000000408087981 */ /* 0x000ee2000c1e1b00 */
[----:B-1----:R-:W-:-:S05]  /*0530*/  IMAD.WIDE R20, R20, 0x8, R10 ;  /* 0x0000000814147825 */ /* 0x002fca00078e020a */
[----:B------:R-:W3:Y:S01]  /*0540*/  LDG.E.64 R10, desc[UR4][R20.64] ;  /* 0x00000004140a7981 */ /* 0x000ee2000c1e1b00 */
[----:B------:R-:W-:Y:S02]  /*0550*/  DSETP.NEU.AND P0, PT, R2, 1, PT ;  /* 0x3ff000000200742a */ /* 0x000fe40003f0d000 */
[----:B------:R-:W-:-:S04]  /*0560*/  DSETP.NEU.AND P1, PT, R4, RZ, PT ;  /* 0x000000ff0400722a */ /* 0x000fc80003f2d000 */
[----:B------:R-:W-:Y:S02]  /*0570*/  FSEL R2, R6, RZ, P0 ;  /* 0x000000ff06027208 */ /* 0x000fe40000000000 */
[----:B------:R-:W-:Y:S02]  /*0580*/  FSEL R6, R7, 1.875, P0 ;  /* 0x3ff0000007067808 */ /* 0x000fe40000000000 */
[----:B------:R-:W-:Y:S02]  /*0590*/  FSEL R2, R2, RZ, P1 ;  /* 0x000000ff02027208 */ /* 0x000fe40000800000 */
[----:B------:R-:W-:-:S06]  /*05a0*/  FSEL R3, R6, 1.875, P1 ;  /* 0x3ff0000006037808 */ /* 0x000fcc0000800000 */
[----:B--2---:R-:W-:-:S08]  /*05b0*/  DMUL R2, R2, R12 ;  /* 0x0000000c02027228 */ /* 0x004fd00000000000 */
[----:B---3--:R-:W-:-:S07]  /*05c0*/  DFMA R2, R2, R8, R10 ;  /* 0x000000080202722b */ /* 0x008fce000000000a */
[----:B------:R-:W-:Y:S01]  /*05d0*/  STG.E.64 desc[UR4][R20.64], R2 ;  /* 0x0000000214007986 */ /* 0x000fe2000c101b04 */
[----:B------:R-:W-:Y:S05]  /*05e0*/  EXIT ;  /* 0x000000000000794d */ /* 0x000fea0003800000 */
        .type           $_Z11cudaPowGradPdS_S_di$__internal_accurate_pow,@function
        .size           $_Z11cudaPowGradPdS_S_di$__internal_accurate_pow,(.L_x_29 - $_Z11cudaPowGradPdS_S_di$__internal_accurate_pow)
$_Z11cudaPowGradPdS_S_di$__internal_accurate_pow:
[----:B------:R-:W-:Y:S01]  /*05f0*/  ISETP.GT.U32.AND P0, PT, R11, 0xfffff, PT ;  /* 0x000fffff0b00780c */ /* 0x000fe20003f04070 */
[----:B------:R-:W-:Y:S01]  /*0600*/  IMAD.MOV.U32 R6, RZ, RZ, R11 ;  /* 0x000000ffff067224 */ /* 0x000fe200078e000b */
[----:B------:R-:W-:Y:S01]  /*0610*/  UMOV UR6, 0x7d2cafe2 ;  /* 0x7d2cafe200067882 */ /* 0x000fe20000000000 */
[----:B------:R-:W-:Y:S01]  /*0620*/  IMAD.MOV.U32 R16, RZ, RZ, RZ ;  /* 0x000000ffff107224 */ /* 0x000fe200078e00ff */
[----:B------:R-:W-:Y:S01]  /*0630*/  UMOV UR7, 0x3eb0f5ff ;  /* 0x3eb0f5ff00077882 */ /* 0x000fe20000000000 */
[----:B------:R-:W-:Y:S01]  /*0640*/  IMAD.MOV.U32 R18, RZ, RZ, 0x41ad3b5a ;  /* 0x41ad3b5aff127424 */ /* 0x000fe200078e00ff */
[----:B------:R-:W-:Y:S01]  /*0650*/  UMOV UR8, 0x3b39803f ;  /* 0x3b39803f00087882 */ /* 0x000fe20000000000 */
[----:B------:R-:W-:Y:S01]  /*0660*/  IMAD.MOV.U32 R19, RZ, RZ, 0x3ed0f5d2 ;  /* 0x3ed0f5d2ff137424 */ /* 0x000fe200078e00ff */
[----:B------:R-:W-:-:S05]  /*0670*/  UMOV UR9, 0x3c7abc9e ;  /* 0x3c7abc9e00097882 */ /* 0x000fca0000000000 */
[----:B------:R-:W-:-:S10]  /*0680*/  @!P0 DMUL R24, R10, 1.80143985094819840000e+16 ;  /* 0x435000000a188828 */ /* 0x000fd40000000000 */
[----:B------:R-:W-:-:S05]  /*0690*/  @!P0 IMAD.MOV.U32 R6, RZ, RZ, R25 ;  /* 0x000000ffff068224 */ /* 0x000fca00078e0019 */
[----:B------:R-:W-:-:S04]  /*06a0*/  LOP3.LUT R6, R6, 0x800fffff, RZ, 0xc0, !PT ;  /* 0x800fffff06067812 */ /* 0x000fc800078ec0ff */
[----:B------:R-:W-:Y:S01]  /*06b0*/  LOP3.LUT R7, R6, 0x3ff00000, RZ, 0xfc, !PT ;  /* 0x3ff0000006077812 */ /* 0x000fe200078efcff */
[----:B------:R-:W-:Y:S01]  /*06c0*/  IMAD.MOV.U32 R6, RZ, RZ, R10 ;  /* 0x000000ffff067224 */ /* 0x000fe200078e000a */
[----:B------:R-:W-:Y:S01]  /*06d0*/  SHF.R.U32.HI R10, RZ, 0x14, R11 ;  /* 0x00000014ff0a7819 */ /* 0x000fe2000001160b */
[----:B------:R-:W-:Y:S01]  /*06e0*/  @!P0 IMAD.MOV.U32 R6, RZ, RZ, R24 ;  /* 0x000000ffff068224 */ /* 0x000fe200078e0018 */
[----:B------:R-:W-:Y:S02]  /*06f0*/  ISETP.GE.U32.AND P2, PT, R7, 0x3ff6a09f, PT ;  /* 0x3ff6a09f0700780c */ /* 0x000fe40003f46070 */
[----:B------:R-:W-:-:S05]  /*0700*/  @!P0 LEA.HI R10, R25, 0xffffffca, RZ, 0xc ;  /* 0xffffffca190a8811 */ /* 0x000fca00078f60ff */
[----:B------:R-:W-:-:S06]  /*0710*/  VIADD R11, R10, 0xfffffc01 ;  /* 0xfffffc010a0b7836 */ /* 0x000fcc0000000000 */
[----:B------:R-:W-:Y:S02]  /*0720*/  @P2 VIADD R9, R7, 0xfff00000 ;  /* 0xfff0000007092836 */ /* 0x000fe40000000000 */
[----:B------:R-:W-:Y:S02]  /*0730*/  @P2 VIADD R11, R10, 0xfffffc02 ;  /* 0xfffffc020a0b2836 */ /* 0x000fe40000000000 */
[----:B------:R-:W-:-:S06]  /*0740*/  @P2 IMAD.MOV.U32 R7, RZ, RZ, R9 ;  /* 0x000000ffff072224 */ /* 0x000fcc00078e0009 */
        /* <DEDUP_REMOVED lines=8> */
[----:B------:R-:W-:-:S08]  /*07d0*/  DMUL R14, R8, R8 ;  /* 0x00000008080e7228 */ /* 0x000fd00000000000 */
[----:B------:R-:W-:Y:S01]  /*07e0*/  DFMA R12, R14, UR6, R18 ;  /* 0x000000060e0c7c2b */ /* 0x000fe20008000012 */
[----:B------:R-:W-:Y:S01]  /*07f0*/  UMOV UR6, 0x75488a3f ;  /* 0x75488a3f00067882 */ /* 0x000fe20000000000 */
[----:B------:R-:W-:Y:S01]  /*0800*/  UMOV UR7, 0x3ef3b20a ;  /* 0x3ef3b20a00077882 */ /* 0x000fe20000000000 */
[----:B------:R-:W-:-:S05]  /*0810*/  DADD R18, R6, -R8 ;  /* 0x0000000006127229 */ /* 0x000fca0000000808 */
[----:B------:R-:W-:Y:S01]  /*0820*/  DFMA R12, R14, R12, UR6 ;  /* 0x000000060e0c7e2b */ /* 0x000fe2000800000c */
        /* <DEDUP_REMOVED lines=14> */
[----:B------:R-:W-:-:S03]  /*0910*/  UMOV UR7, 0x3f899999 ;  /* 0x3f89999900077882 */ /* 0x000fc60000000000 */
[----:B------:R-:W-:Y:S02]  /*0920*/  VIADD R27, R7, 0x100000 ;  /* 0x00100000071b7836 */ /* 0x000fe40000000000 */
[----:B------:R-:W-:Y:S01]  /*0930*/  IMAD.MOV.U32 R26, RZ, RZ, R6 ;  /* 0x000000ffff1a7224 */ /* 0x000fe200078e0006 */
        /* <DEDUP_REMOVED lines=8> */
[C---:B------:R-:W-:Y:S02]  /*09c0*/  DFMA R16, R8.reuse, R8, -R22 ;  /* 0x000000080810722b */ /* 0x040fe40000000816 */
[----:B------:R-:W-:-:S04]  /*09d0*/  DMUL R14, R8, R22 ;  /* 0x00000016080e7228 */ /* 0x000fc80000000000 */
[----:B------:R-:W-:Y:S01]  /*09e0*/  DADD R18, R18, -UR6 ;  /* 0x8000000612127e29 */ /* 0x000fe20008000000 */
[----:B------:R-:W-:Y:S01]  /*09f0*/  UMOV UR6, 0x80000000 ;  /* 0x8000000000067882 */ /* 0x000fe20000000000 */
[C---:B------:R-:W-:Y:S01]  /*0a00*/  DFMA R16, R8.reuse, R26, R16 ;  /* 0x0000001a0810722b */ /* 0x040fe20000000010 */
[----:B------:R-:W-:Y:S01]  /*0a10*/  UMOV UR7, 0x43300000 ;  /* 0x4330000000077882 */ /* 0x000fe20000000000 */
[----:B------:R-:W-:-:S08]  /*0a20*/  DFMA R26, R8, R22, -R14 ;  /* 0x00000016081a722b */ /* 0x000fd0000000080e */
[----:B------:R-:W-:Y:S02]  /*0a30*/  DFMA R26, R6, R22, R26 ;  /* 0x00000016061a722b */ /* 0x000fe4000000001a */
[----:B------:R-:W-:-:S06]  /*0a40*/  DADD R22, R12, R18 ;  /* 0x000000000c167229 */ /* 0x000fcc0000000012 */
[----:B------:R-:W-:Y:S02]  /*0a50*/  DFMA R16, R8, R16, R26 ;  /* 0x000000100810722b */ /* 0x000fe4000000001a */
[----:B------:R-:W-:Y:S02]  /*0a60*/  DADD R26, R12, -R22 ;  /* 0x000000000c1a7229 */ /* 0x000fe40000000816 */
[----:B------:R-:W-:-:S06]  /*0a70*/  DMUL R12, R22, R14 ;  /* 0x0000000e160c7228 */ /* 0x000fcc0000000000 */
[----:B------:R-:W-:Y:S02]  /*0a80*/  DADD R18, R18, R26 ;  /* 0x0000000012127229 */ /* 0x000fe4000000001a */
[----:B------:R-:W-:-:S08]  /*0a90*/  DFMA R26, R22, R14, -R12 ;  /* 0x0000000e161a722b */ /* 0x000fd0000000080c */
        /* <DEDUP_REMOVED lines=9> */
[----:B------:R-:W-:Y:S01]  /*0b30*/  DADD R8, R6, R8 ;  /* 0x0000000006087229 */ /* 0x000fe20000000008 */
[----:B------:R-:W-:Y:S01]  /*0b40*/  LOP3.LUT R6, R11, 0x80000000, RZ, 0x3c, !PT ;  /* 0x800000000b067812 */ /* 0x000fe200078e3cff */
[----:B------:R-:W-:-:S06]  /*0b50*/  IMAD.MOV.U32 R7, RZ, RZ, 0x43300000 ;  /* 0x43300000ff077424 */ /* 0x000fcc00078e00ff */
[----:B------:R-:W-:Y:S02]  /*0b60*/  DADD R10, R14, R8 ;  /* 0x000000000e0a7229 */ /* 0x000fe40000000008 */
[----:B------:R-:W-:Y:S01]  /*0b70*/  DADD R12, R6, -UR6 ;  /* 0x80000006060c7e29 */ /* 0x000fe20008000000 */
[----:B------:R-:W-:Y:S01]  /*0b80*/  UMOV UR6, 0xfefa39ef ;  /* 0xfefa39ef00067882 */ /* 0x000fe20000000000 */
[----:B------:R-:W-:-:S04]  /*0b90*/  UMOV UR7, 0x3fe62e42 ;  /* 0x3fe62e4200077882 */ /* 0x000fc80000000000 */
[--C-:B------:R-:W-:Y:S02]  /*0ba0*/  DADD R14, R14, -R10.reuse ;  /* 0x000000000e0e7229 */ /* 0x100fe4000000080a */
[----:B------:R-:W-:-:S06]  /*0bb0*/  DFMA R6, R12, UR6, R10 ;  /* 0x000000060c067c2b */ /* 0x000fcc000800000a */
[----:B------:R-:W-:Y:S02]  /*0bc0*/  DADD R14, R8, R14 ;  /* 0x00000000080e7229 */ /* 0x000fe4000000000e */
[----:B------:R-:W-:Y:S01]  /*0bd0*/  DFMA R16, R12, -UR6, R6 ;  /* 0x800000060c107c2b */ /* 0x000fe20008000006 */
[----:B------:R-:W-:-:S05]  /*0be0*/  IMAD.SHL.U32 R8, R5, 0x2, RZ ;  /* 0x0000000205087824 */ /* 0x000fca00078e00ff */
[----:B------:R-:W-:Y:S02]  /*0bf0*/  ISETP.GT.U32.AND P0, PT, R8, -0x2000001, PT ;  /* 0xfdffffff0800780c */ /* 0x000fe40003f04070 */
[----:B------:R-:W-:-:S08]  /*0c00*/  DADD R16, -R10, R16 ;  /* 0x000000000a107229 */ /* 0x000fd00000000110 */
[----:B------:R-:W-:-:S08]  /*0c10*/  DADD R14, R14, -R16 ;  /* 0x000000000e0e7229 */ /* 0x000fd00000000810 */
[----:B------:R-:W-:Y:S01]  /*0c20*/  DFMA R14, R12, UR8, R14 ;  /* 0x000000080c0e7c2b */ /* 0x000fe2000800000e */
[----:B------:R-:W-:Y:S01]  /*0c30*/  LOP3.LUT R13, R5, 0xff0fffff, RZ, 0xc0, !PT ;  /* 0xff0fffff050d7812 */ /* 0x000fe200078ec0ff */
[----:B------:R-:W-:-:S03]  /*0c40*/  IMAD.MOV.U32 R12, RZ, RZ, R4 ;  /* 0x000000ffff0c7224 */ /* 0x000fc600078e0004 */
[----:B------:R-:W-:-:S03]  /*0c50*/  SEL R13, R13, R5, P0 ;  /* 0x000000050d0d7207 */ /* 0x000fc60000000000 */
[----:B------:R-:W-:-:S08]  /*0c60*/  DADD R8, R6, R14 ;  /* 0x0000000006087229 */ /* 0x000fd0000000000e */
[----:B------:R-:W-:Y:S02]  /*0c70*/  DADD R10, R6, -R8 ;  /* 0x00000000060a7229 */ /* 0x000fe40000000808 */
[----:B------:R-:W-:-:S06]  /*0c80*/  DMUL R6, R8, R12 ;  /* 0x0000000c08067228 */ /* 0x000fcc0000000000 */
[----:B------:R-:W-:Y:S02]  /*0c90*/  DADD R10, R14, R10 ;  /* 0x000000000e0a7229 */ /* 0x000fe4000000000a */
[----:B------:R-:W-:-:S08]  /*0ca0*/  DFMA R8, R8, R12, -R6 ;  /* 0x0000000c0808722b */ /* 0x000fd00000000806 */
[----:B------:R-:W-:Y:S01]  /*0cb0*/  DFMA R12, R10, R12, R8 ;  /* 0x0000000c0a0c722b */ /* 0x000fe20000000008 */
[----:B------:R-:W-:Y:S02]  /*0cc0*/  IMAD.MOV.U32 R10, RZ, RZ, 0x652b82fe ;  /* 0x652b82feff0a7424 */ /* 0x000fe400078e00ff */
[----:B------:R-:W-:-:S05]  /*0cd0*/  IMAD.MOV.U32 R11, RZ, RZ, 0x3ff71547 ;  /* 0x3ff71547ff0b7424 */ /* 0x000fca00078e00ff */
        /* <DEDUP_REMOVED lines=56> */
.L_x_24:
[----:B------:R-:W-:Y:S02]  /*1060*/  DFMA R12, R12, R6, R6 ;  /* 0x000000060c0c722b */ /* 0x000fe40000000006 */
[----:B------:R-:W-:-:S08]  /*1070*/  DSETP.NEU.AND P0, PT, |R6|, +INF , PT ;  /* 0x7ff000000600742a */ /* 0x000fd00003f0d200 */
[----:B------:R-:W-:Y:S01]  /*1080*/  FSEL R11, R6, R12, !P0 ;  /* 0x0000000c060b7208 */ /* 0x000fe20004000000 */
[----:B------:R-:W-:Y:S01]  /*1090*/  IMAD.MOV.U32 R6, RZ, RZ, R0 ;  /* 0x000000ffff067224 */ /* 0x000fe200078e0000 */
[----:B------:R-:W-:Y:S01]  /*10a0*/  FSEL R12, R7, R13, !P0 ;  /* 0x0000000d070c7208 */ /* 0x000fe20004000000 */
[----:B------:R-:W-:-:S04]  /*10b0*/  IMAD.MOV.U32 R7, RZ, RZ, 0x0 ;  /* 0x00000000ff077424 */ /* 0x000fc800078e00ff */
[----:B------:R-:W-:Y:S05]  /*10c0*/  RET.REL.NODEC R6 `(_Z11cudaPowGradPdS_S_di) ;  /* 0xffffffec06cc7950 */ /* 0x000fea0003c3ffff */
.L_x_25:
        /* <DEDUP_REMOVED lines=11> */
.L_x_29:


//--------------------- .text._Z10set_ones2dPPdPi --------------------------
	.section	.text._Z10set_ones2dPPdPi,"ax",@progbits
	.align	128
        .global         _Z10set_ones2dPPdPi
        .type           _Z10set_ones2dPPdPi,@function
        .size           _Z10set_ones2dPPdPi,(.L_x_34 - _Z10set_ones2dPPdPi)
        .other          _Z10set_ones2dPPdPi,@"STO_CUDA_ENTRY STV_DEFAULT"
_Z10set_ones2dPPdPi:
.text._Z10set_ones2dPPdPi:
[----:B------:R-:W-:Y:S08]  /*0000*/  LDC R1, c[0x0][0x37c] ;  /* 0x0000df00ff017b82 */ /* 0x000ff00000000800 */
[----:B------:R-:W0:Y:S01]  /*0010*/  LDC.64 R2, c[0x0][0x388] ;  /* 0x0000e200ff027b82 */ /* 0x000e220000000a00 */
[----:B------:R-:W0:Y:S02]  /*0020*/  LDCU.64 UR4, c[0x0][0x358] ;  /* 0x00006b00ff0477ac */ /* 0x000e240008000a00 */
[----:B0-----:R-:W2:Y:S05]  /*0030*/  LDG.E R0, desc[UR4][R2.64] ;  /* 0x0000000402007981 */ /* 0x001eaa000c1e1900 */
[----:B------:R-:W0:Y:S01]  /*0040*/  S2UR UR6, SR_CTAID.X ;  /* 0x00000000000679c3 */ /* 0x000e220000002500 */
[----:B------:R-:W0:Y:S01]  /*0050*/  S2R R4, SR_TID.X ;  /* 0x0000000000047919 */ /* 0x000e220000002100 */
[----:B------:R-:W1:Y:S06]  /*0060*/  S2R R6, SR_TID.Y ;  /* 0x0000000000067919 */ /* 0x000e6c0000002200 */
[----:B------:R-:W0:Y:S08]  /*0070*/  LDC R5, c[0x0][0x360] ;  /* 0x0000d800ff057b82 */ /* 0x000e300000000800 */
[----:B------:R-:W1:Y:S08]  /*0080*/  S2UR UR7, SR_CTAID.Y ;  /* 0x00000000000779c3 */ /* 0x000e700000002600 */
[----:B------:R-:W1:Y:S01]  /*0090*/  LDC R9, c[0x0][0x364] ;  /* 0x0000d900ff097b82 */ /* 0x000e620000000800 */
[----:B0-----:R-:W-:-:S02]  /*00a0*/  IMAD R5, R5, UR6, R4 ;  /* 0x0000000605057c24 */ /* 0x001fc4000f8e0204 */
[----:B-1----:R-:W-:-:S03]  /*00b0*/  IMAD R9, R9, UR7, R6 ;  /* 0x0000000709097c24 */ /* 0x002fc6000f8e0206 */
[----:B--2---:R-:W-:-:S13]  /*00c0*/  ISETP.GE.AND P0, PT, R5, R0, PT ;  /* 0x000000000500720c */ /* 0x004fda0003f06270 */
[----:B------:R-:W-:Y:S05]  /*00d0*/  @P0 EXIT ;  /* 0x000000000000094d */ /* 0x000fea0003800000 */
[----:B------:R-:W2:Y:S02]  /*00e0*/  LDG.E R2, desc[UR4][R2.64+0x4] ;  /* 0x0000040402027981 */ /* 0x000ea4000c1e1900 */
[----:B--2---:R-:W-:-:S13]  /*00f0*/  ISETP.GE.AND P0, PT, R9, R2, PT ;  /* 0x000000020900720c */ /* 0x004fda0003f06270 */
[----:B------:R-:W-:Y:S05]  /*0100*/  @P0 EXIT ;  /* 0x000000000000094d */ /* 0x000fea0003800000 */
[----:B------:R-:W0:Y:S02]  /*0110*/  LDC.64 R2, c[0x0][0x380] ;  /* 0x0000e000ff027b82 */ /* 0x000e240000000a00 */
[----:B0-----:R-:W-:-:S06]  /*0120*/  IMAD.WIDE R2, R5, 0x8, R2 ;  /* 0x0000000805027825 */ /* 0x001fcc00078e0202 */
[----:B------:R-:W2:Y:S01]  /*0130*/  LDG.E.64 R2, desc[UR4][R2.64] ;  /* 0x0000000402027981 */ /* 0x000ea2000c1e1b00 */
[----:B------:R-:W-:Y:S01]  /*0140*/  HFMA2 R6, -RZ, RZ, 0, 0 ;  /* 0x00000000ff067431 */ /* 0x000fe200000001ff */
[----:B------:R-:W-:Y:S01]  /*0150*/  MOV R7, 0x3ff00000 ;  /* 0x3ff0000000077802 */ /* 0x000fe20000000f00 */
[----:B--2---:R-:W-:-:S05]  /*0160*/  IMAD.WIDE.U32 R4, R9, 0x8, R2 ;  /* 0x0000000809047825 */ /* 0x004fca00078e0002 */
[----:B------:R-:W-:Y:S01]  /*0170*/  STG.E.64 desc[UR4][R4.64], R6 ;  /* 0x0000000604007986 */ /* 0x000fe2000c101b04 */
[----:B------:R-:W-:Y:S05]  /*0180*/  EXIT ;  /* 0x000000000000794d */ /* 0x000fea0003800000 */
.L_x_26:
        /* <DEDUP_REMOVED lines=15> */
.L_x_34:


//--------------------- .nv.shared.reserved.0     --------------------------
	.section	.nv.shared.reserved.0,"aw",@nobits
	.weak		__nv_reservedSMEM_offset_0_alias
	.size		__nv_reservedSMEM_offset_0_alias, 0, 64
	.other		__nv_reservedSMEM_offset_0_alias,@"STO_CUDA_RESERVED_SHARED STV_DEFAULT"
__nv_reservedSMEM_offset_0_alias:
	.zero		0
	.zero		64


//--------------------- .nv.constant0._Z7dotGradPdS_S_S_S_i --------------------------
	.section	.nv.constant0._Z7dotGradPdS_S_S_S_i,"a",@progbits
	.sectionflags	@""
	.align	4
.nv.constant0._Z7dotGradPdS_S_S_S_i:
	.zero		940


//--------------------- .nv.constant0._Z7addGradPdS_S_i --------------------------
	.section	.nv.constant0._Z7addGradPdS_S_i,"a",@progbits
	.sectionflags	@""
	.align	4
.nv.constant0._Z7addGradPdS_S_i:
	.zero		924


//--------------------- .nv.constant0._Z8gradTanhPdS_S_i --------------------------
	.section	.nv.constant0._Z8gradTanhPdS_S_i,"a",@progbits
	.sectionflags	@""
	.align	4
.nv.constant0._Z8gradTanhPdS_S_i:
	.zero		924


//--------------------- .nv.constant0._Z11cudaPowGradPdS_S_di --------------------------
	.section	.nv.constant0._Z11cudaPowGradPdS_S_di,"a",@progbits
	.sectionflags	@""
	.align	4
.nv.constant0._Z11cudaPowGradPdS_S_di:
	.zero		932


//--------------------- .nv.constant0._Z10set_ones2dPPdPi --------------------------
	.section	.nv.constant0._Z10set_ones2dPPdPi,"a",@progbits
	.sectionflags	@""
	.align	4
.nv.constant0._Z10set_ones2dPPdPi:
	.zero		912


//--------------------- SYMBOLS --------------------------

	.type		.nv.reservedSmem.offset0,@object
	.size		.nv.reservedSmem.offset0,0x4
